	.headerflags	@"EF_CUDA_TEXMODE_UNIFIED EF_CUDA_64BIT_ADDRESS EF_CUDA_SM86 EF_CUDA_VIRTUAL_SM(EF_CUDA_SM86)"
	.elftype	@"ET_EXEC"


//--------------------- .nv.info                  --------------------------
	.section	.nv.info,"",@"SHT_CUDA_INFO"
	.align	4


	//----- nvinfo : EIATTR_REGCOUNT
	.align		4
        /*0000*/ 	.byte	0x04, 0x2f
        /*0002*/ 	.short	(.L_1 - .L_0)
	.align		4
.L_0:
        /*0004*/ 	.word	index@(triton_mm)
        /*0008*/ 	.word	0x000000fe


	//----- nvinfo : EIATTR_MAX_STACK_SIZE
	.align		4
.L_1:
        /*000c*/ 	.byte	0x04, 0x23
        /*000e*/ 	.short	(.L_3 - .L_2)
	.align		4
.L_2:
        /*0010*/ 	.word	index@(triton_mm)
        /*0014*/ 	.word	0x00000000


	//----- nvinfo : EIATTR_MIN_STACK_SIZE
	.align		4
.L_3:
        /*0018*/ 	.byte	0x04, 0x12
        /*001a*/ 	.short	(.L_5 - .L_4)
	.align		4
.L_4:
        /*001c*/ 	.word	index@(triton_mm)
        /*0020*/ 	.word	0x00000000


	//----- nvinfo : EIATTR_FRAME_SIZE
	.align		4
.L_5:
        /*0024*/ 	.byte	0x04, 0x11
        /*0026*/ 	.short	(.L_7 - .L_6)
	.align		4
.L_6:
        /*0028*/ 	.word	index@(triton_mm)
        /*002c*/ 	.word	0x00000000
.L_7:


//--------------------- .nv.info.triton_mm        --------------------------
	.section	.nv.info.triton_mm,"",@"SHT_CUDA_INFO"
	.align	4


	//----- nvinfo : EIATTR_CUDA_API_VERSION
	.align		4
        /*0000*/ 	.byte	0x04, 0x37
        /*0002*/ 	.short	(.L_9 - .L_8)
.L_8:
        /*0004*/ 	.word	0x0000007b


	//----- nvinfo : EIATTR_SW2861232_WAR
	.align		4
.L_9:
        /*0008*/ 	.byte	0x01, 0x35
	.zero		2


	//----- nvinfo : EIATTR_PARAM_CBANK
	.align		4
        /*000c*/ 	.byte	0x04, 0x0a
        /*000e*/ 	.short	(.L_11 - .L_10)
	.align		4
.L_10:
        /*0010*/ 	.word	index@(.nv.constant0.triton_mm)
        /*0014*/ 	.short	0x0160
        /*0016*/ 	.short	0x0024


	//----- nvinfo : EIATTR_CBANK_PARAM_SIZE
	.align		4
.L_11:
        /*0018*/ 	.byte	0x03, 0x19
        /*001a*/ 	.short	0x0024


	//----- nvinfo : EIATTR_KPARAM_INFO
	.align		4
        /*001c*/ 	.byte	0x04, 0x17
        /*001e*/ 	.short	(.L_13 - .L_12)
.L_12:
        /*0020*/ 	.word	0x00000000
        /*0024*/ 	.short	0x0004
        /*0026*/ 	.short	0x0020
        /*0028*/ 	.byte	0x00, 0xf0, 0x11, 0x00


	//----- nvinfo : EIATTR_KPARAM_INFO
	.align		4
.L_13:
        /*002c*/ 	.byte	0x04, 0x17
        /*002e*/ 	.short	(.L_15 - .L_14)
.L_14:
        /*0030*/ 	.word	0x00000000
        /*0034*/ 	.short	0x0003
        /*0036*/ 	.short	0x0018
        /*0038*/ 	.byte	0x00, 0xf0, 0x21, 0x00


	//----- nvinfo : EIATTR_KPARAM_INFO
	.align		4
.L_15:
        /*003c*/ 	.byte	0x04, 0x17
        /*003e*/ 	.short	(.L_17 - .L_16)
.L_16:
        /*0040*/ 	.word	0x00000000
        /*0044*/ 	.short	0x0002
        /*0046*/ 	.short	0x0010
        /*0048*/ 	.byte	0x00, 0xf0, 0x21, 0x00


	//----- nvinfo : EIATTR_KPARAM_INFO
	.align		4
.L_17:
        /*004c*/ 	.byte	0x04, 0x17
        /*004e*/ 	.short	(.L_19 - .L_18)
.L_18:
        /*0050*/ 	.word	0x00000000
        /*0054*/ 	.short	0x0001
        /*0056*/ 	.short	0x0008
        /*0058*/ 	.byte	0x00, 0xf0, 0x21, 0x00


	//----- nvinfo : EIATTR_KPARAM_INFO
	.align		4
.L_19:
        /*005c*/ 	.byte	0x04, 0x17
        /*005e*/ 	.short	(.L_21 - .L_20)
.L_20:
        /*0060*/ 	.word	0x00000000
        /*0064*/ 	.short	0x0000
        /*0066*/ 	.short	0x0000
        /*0068*/ 	.byte	0x00, 0xf0, 0x21, 0x00


	//----- nvinfo : EIATTR_MAXREG_COUNT
	.align		4
.L_21:
        /*006c*/ 	.byte	0x03, 0x1b
        /*006e*/ 	.short	0x00ff


	//----- nvinfo : EIATTR_EXIT_INSTR_OFFSETS
	.align		4
        /*0070*/ 	.byte	0x04, 0x1c
        /*0072*/ 	.short	(.L_23 - .L_22)


	//   ....[0]....
.L_22:
        /*0074*/ 	.word	0x00000030


	//   ....[1]....
        /*0078*/ 	.word	0x00014230


	//   ....[2]....
        /*007c*/ 	.word	0x00014250


	//----- nvinfo : EIATTR_MAX_THREADS
	.align		4
.L_23:
        /*0080*/ 	.byte	0x04, 0x05
        /*0082*/ 	.short	(.L_25 - .L_24)
.L_24:
        /*0084*/ 	.word	0x00000100
        /*0088*/ 	.word	0x00000001
        /*008c*/ 	.word	0x00000001
.L_25:


//--------------------- .nv.rel.action            --------------------------
	.section	.nv.rel.action,"",@"SHT_CUDA_RELOCINFO"
	.align	8
	.sectionentsize	8
        /*0000*/ 	.byte	0x73, 0x00, 0x00, 0x00, 0x00, 0x00, 0x00, 0x00, 0x00, 0x00, 0x00, 0x11, 0x25, 0x00, 0x05, 0x36


//--------------------- .nv.constant0.triton_mm   --------------------------
	.section	.nv.constant0.triton_mm,"a",@progbits
	.align	4
.nv.constant0.triton_mm:
	.zero		388


//--------------------- .text.triton_mm           --------------------------
	.section	.text.triton_mm,"ax",@progbits
	.sectionflags	@"SHF_BARRIERS=1"
	.sectioninfo	@"SHI_REGISTERS=254"
	.align	128
        .global         triton_mm
        .type           triton_mm,@function
        .size           triton_mm,(.L_x_3 - triton_mm)
        .other          triton_mm,@"STO_CUDA_ENTRY STV_DEFAULT"
triton_mm:
.text.triton_mm:
[----:B------:R-:W-:-:S02]  /*0000*/  MOV R1, c[0x0][0x28] ;  /* 0x00000a0000017a02 */ /* 0x000fc40000000f00 */
[----:B------:R-:W-:-:S04]  /*0010*/  MOV R0, c[0x0][0x180] ;  /* 0x0000600000007a02 */ /* 0x000fc80000000f00 */
[----:B------:R-:W-:-:S13]  /*0020*/  LOP3.LUT P0, RZ, R0, 0x1ffffff, RZ, 0xc0, !PT ;  /* 0x01ffffff00ff7812 */ /* 0x000fda000780c0ff */
[----:B------:R-:W-:Y:S05]  /*0030*/  @!P0 EXIT ;  /* 0x000000000000894d */ /* 0x000fea0003800000 */
[----:B------:R-:W1:Y:S01]  /*0040*/  S2R R11, SR_CTAID.X ;  /* 0x00000000000b7919 */ /* 0x000e620000002500 */
[----:B------:R-:W-:Y:S01]  /*0050*/  IADD3 R0, R0, 0x7f, RZ ;  /* 0x0000007f00007810 */ /* 0x000fe20007ffe0ff */
[----:B------:R-:W-:Y:S01]  /*0060*/  ULDC.64 UR10, c[0x0][0x118] ;  /* 0x00004600000a7ab9 */ /* 0x000fe20000000a00 */
[----:B------:R-:W-:Y:S01]  /*0070*/  IABS R20, c[0x0][0x180] ;  /* 0x0000600000147a13 */ /* 0x000fe20000000000 */
[----:B------:R-:W-:Y:S01]  /*0080*/  CS2R R42, SRZ ;  /* 0x00000000002a7805 */ /* 0x000fe2000001ff00 */
[----:B------:R-:W-:Y:S01]  /*0090*/  SHF.R.S32.HI R3, RZ, 0x1f, R0 ;  /* 0x0000001fff037819 */ /* 0x000fe20000011400 */
[----:B------:R-:W-:Y:S01]  /*00a0*/  CS2R R76, SRZ ;  /* 0x00000000004c7805 */ /* 0x000fe2000001ff00 */
[----:B------:R-:W-:Y:S01]  /*00b0*/  MOV R73, 0x4 ;  /* 0x0000000400497802 */ /* 0x000fe20000000f00 */
[----:B------:R-:W-:Y:S01]  /*00c0*/  CS2R R78, SRZ ;  /* 0x00000000004e7805 */ /* 0x000fe2000001ff00 */
[----:B------:R-:W-:Y:S01]  /*00d0*/  LEA.HI R3, R3, R0, RZ, 0x7 ;  /* 0x0000000003037211 */ /* 0x000fe200078f38ff */
[----:B------:R-:W-:Y:S01]  /*00e0*/  CS2R R80, SRZ ;  /* 0x0000000000507805 */ /* 0x000fe2000001ff00 */
[----:B------:R-:W-:Y:S01]  /*00f0*/  MOV R75, 0x3 ;  /* 0x00000003004b7802 */ /* 0x000fe20000000f00 */
[----:B------:R-:W-:Y:S01]  /*0100*/  CS2R R82, SRZ ;  /* 0x0000000000527805 */ /* 0x000fe2000001ff00 */
[----:B------:R-:W-:Y:S01]  /*0110*/  MOV R126, 0xffffffc0 ;  /* 0xffffffc0007e7802 */ /* 0x000fe20000000f00 */
[----:B------:R-:W-:Y:S01]  /*0120*/  CS2R R84, SRZ ;  /* 0x0000000000547805 */ /* 0x000fe2000001ff00 */
        /* <DEDUP_REMOVED lines=9> */
[----:B-1----:R-:W-:Y:S01]  /*01c0*/  SHF.R.S32.HI R2, RZ, 0x1f, R11 ;  /* 0x0000001fff027819 */ /* 0x002fe2000001140b */
[----:B------:R-:W-:Y:S01]  /*01d0*/  CS2R R88, SRZ ;  /* 0x0000000000587805 */ /* 0x000fe2000001ff00 */
[----:B------:R-:W-:Y:S01]  /*01e0*/  ISETP.GE.AND P1, PT, R11, RZ, PT ;  /* 0x000000ff0b00720c */ /* 0x000fe20003f26270 */
[----:B------:R-:W-:Y:S01]  /*01f0*/  CS2R R90, SRZ ;  /* 0x00000000005a7805 */ /* 0x000fe2000001ff00 */
[----:B------:R-:W-:Y:S01]  /*0200*/  LEA.HI R2, R2, R11, RZ, 0x3 ;  /* 0x0000000b02027211 */ /* 0x000fe200078f18ff */
[----:B------:R-:W-:Y:S01]  /*0210*/  CS2R R104, SRZ ;  /* 0x0000000000687805 */ /* 0x000fe2000001ff00 */
[----:B------:R-:W-:Y:S01]  /*0220*/  CS2R R106, SRZ ;  /* 0x00000000006a7805 */ /* 0x000fe2000001ff00 */
[----:B------:R-:W-:Y:S01]  /*0230*/  CS2R R112, SRZ ;  /* 0x0000000000707805 */ /* 0x000fe2000001ff00 */
[----:B------:R-:W-:Y:S01]  /*0240*/  LOP3.LUT R0, R2, 0xfffffff8, RZ, 0xc0, !PT ;  /* 0xfffffff802007812 */ /* 0x000fe200078ec0ff */
[----:B------:R-:W-:Y:S01]  /*0250*/  CS2R R114, SRZ ;  /* 0x0000000000727805 */ /* 0x000fe2000001ff00 */
[----:B------:R-:W-:-:S02]  /*0260*/  UMOV UR6, URZ ;  /* 0x0000003f00067c82 */ /* 0x000fc40008000000 */
[----:B------:R-:W-:Y:S01]  /*0270*/  LEA.HI.SX32 R3, R3, -R0, 0x19 ;  /* 0x8000000003037211 */ /* 0x000fe200078fcaff */
[----:B------:R-:W-:Y:S02]  /*0280*/  UMOV UR7, URZ ;  /* 0x0000003f00077c82 */ /* 0x000fe40008000000 */
[----:B------:R-:W-:Y:S01]  /*0290*/  UMOV UR8, 0x20000 ;  /* 0x0002000000087882 */ /* 0x000fe20000000000 */
[----:B------:R-:W-:Y:S01]  /*02a0*/  IMNMX R5, R3, 0x8, PT ;  /* 0x0000000803057817 */ /* 0x000fe20003800200 */
[----:B------:R-:W-:Y:S02]  /*02b0*/  UMOV UR4, URZ ;  /* 0x0000003f00047c82 */ /* 0x000fe40008000000 */
[----:B------:R-:W-:Y:S01]  /*02c0*/  UMOV UR5, URZ ;  /* 0x0000003f00057c82 */ /* 0x000fe20008000000 */
[----:B------:R-:W-:-:S04]  /*02d0*/  IABS R13, R5 ;  /* 0x00000005000d7213 */ /* 0x000fc80000000000 */
[----:B------:R-:W1:Y:S08]  /*02e0*/  I2F.RP R4, R13 ;  /* 0x0000000d00047306 */ /* 0x000e700000209400 */
[----:B-1----:R-:W1:Y:S02]  /*02f0*/  MUFU.RCP R4, R4 ;  /* 0x0000000400047308 */ /* 0x002e640000001000 */
[----:B-1----:R-:W-:-:S02]  /*0300*/  IADD3 R2, R4, 0xffffffe, RZ ;  /* 0x0ffffffe04027810 */ /* 0x002fc40007ffe0ff */
[----:B------:R-:W-:-:S04]  /*0310*/  IABS R4, R11 ;  /* 0x0000000b00047213 */ /* 0x000fc80000000000 */
[----:B------:R1:W2:Y:S02]  /*0320*/  F2I.FTZ.U32.TRUNC.NTZ R3, R2 ;  /* 0x0000000200037305 */ /* 0x0002a4000021f000 */
[----:B-1----:R-:W-:Y:S02]  /*0330*/  MOV R2, RZ ;  /* 0x000000ff00027202 */ /* 0x002fe40000000f00 */
[----:B--2---:R-:W-:-:S05]  /*0340*/  IADD3 R6, RZ, -R3, RZ ;  /* 0x80000003ff067210 */ /* 0x004fca0007ffe0ff */
[----:B------:R-:W-:Y:S01]  /*0350*/  IMAD R7, R6, R13, RZ ;  /* 0x0000000d06077224 */ /* 0x000fe200078e02ff */
[----:B------:R-:W-:-:S03]  /*0360*/  IABS R6, R5 ;  /* 0x0000000500067213 */ /* 0x000fc60000000000 */
[----:B------:R-:W-:Y:S01]  /*0370*/  IMAD.HI.U32 R3, R3, R7, R2 ;  /* 0x0000000703037227 */ /* 0x000fe200078e0002 */
[----:B------:R-:W-:Y:S01]  /*0380*/  IADD3 R9, RZ, -R6, RZ ;  /* 0x80000006ff097210 */ /* 0x000fe20007ffe0ff */
[----:B------:R-:W1:Y:S01]  /*0390*/  I2F.RP R7, R20 ;  /* 0x0000001400077306 */ /* 0x000e620000209400 */
[----:B------:R-:W-:-:S03]  /*03a0*/  IADD3 R6, -R0, R11, RZ ;  /* 0x0000000b00067210 */ /* 0x000fc60007ffe1ff */
[C---:B------:R-:W-:Y:S01]  /*03b0*/  IMAD.HI.U32 R2, R3.reuse, R4, RZ ;  /* 0x0000000403027227 */ /* 0x040fe200078e00ff */
[----:B------:R-:W-:Y:S02]  /*03c0*/  IABS R10, R6 ;  /* 0x00000006000a7213 */ /* 0x000fe40000000000 */
[----:B------:R-:W-:Y:S01]  /*03d0*/  LOP3.LUT R6, R6, R5, RZ, 0x3c, !PT ;  /* 0x0000000506067212 */ /* 0x000fe200078e3cff */
[-C--:B------:R-:W-:Y:S02]  /*03e0*/  IMAD R2, R2, R9.reuse, R4 ;  /* 0x0000000902027224 */ /* 0x080fe400078e0204 */
[----:B------:R-:W2:Y:S01]  /*03f0*/  S2R R4, SR_TID.X ;  /* 0x0000000000047919 */ /* 0x000ea20000002100 */
[----:B------:R-:W-:Y:S01]  /*0400*/  IMAD.HI.U32 R8, R3, R10, RZ ;  /* 0x0000000a03087227 */ /* 0x000fe200078e00ff */
[----:B------:R-:W-:Y:S02]  /*0410*/  ISETP.GE.AND P3, PT, R6, RZ, PT ;  /* 0x000000ff0600720c */ /* 0x000fe40003f66270 */
[C---:B------:R-:W-:Y:S01]  /*0420*/  ISETP.GT.U32.AND P0, PT, R13.reuse, R2, PT ;  /* 0x000000020d00720c */ /* 0x040fe20003f04070 */
[----:B------:R-:W-:Y:S01]  /*0430*/  IMAD R9, R8, R9, R10 ;  /* 0x0000000908097224 */ /* 0x000fe200078e020a */
[----:B-1----:R-:W1:Y:S04]  /*0440*/  MUFU.RCP R7, R7 ;  /* 0x0000000700077308 */ /* 0x002e680000001000 */
[----:B------:R-:W-:-:S07]  /*0450*/  ISETP.GT.U32.AND P2, PT, R13, R9, PT ;  /* 0x000000090d00720c */ /* 0x000fce0003f44070 */
[----:B------:R-:W-:-:S04]  /*0460*/  @!P0 IADD3 R2, R2, -R13, RZ ;  /* 0x8000000d02028210 */ /* 0x000fc80007ffe0ff */
[----:B------:R-:W-:Y:S02]  /*0470*/  ISETP.GT.U32.AND P0, PT, R13, R2, PT ;  /* 0x000000020d00720c */ /* 0x000fe40003f04070 */
[----:B-1----:R-:W-:Y:S02]  /*0480*/  IADD3 R3, R7, 0xffffffe, RZ ;  /* 0x0ffffffe07037810 */ /* 0x002fe40007ffe0ff */
[----:B------:R-:W-:Y:S02]  /*0490*/  LOP3.LUT R7, RZ, R5, RZ, 0x33, !PT ;  /* 0x00000005ff077212 */ /* 0x000fe400078e33ff */
[----:B------:R-:W-:Y:S02]  /*04a0*/  @!P2 IADD3 R9, R9, -R13, RZ ;  /* 0x8000000d0909a210 */ /* 0x000fe40007ffe0ff */
[----:B------:R-:W1:Y:S01]  /*04b0*/  F2I.FTZ.U32.TRUNC.NTZ R3, R3 ;  /* 0x0000000300037305 */ /* 0x000e62000021f000 */
[----:B------:R-:W-:Y:S02]  /*04c0*/  @!P2 IADD3 R8, R8, 0x1, RZ ;  /* 0x000000010808a810 */ /* 0x000fe40007ffe0ff */
[----:B--2---:R-:W-:-:S02]  /*04d0*/  SHF.L.U32 R122, R4, 0x2, RZ ;  /* 0x00000002047a7819 */ /* 0x004fc400000006ff */
[-C--:B------:R-:W-:Y:S02]  /*04e0*/  @!P0 IADD3 R2, R2, -R13.reuse, RZ ;  /* 0x8000000d02028210 */ /* 0x080fe40007ffe0ff */
[----:B------:R-:W-:Y:S02]  /*04f0*/  ISETP.NE.AND P0, PT, R5, RZ, PT ;  /* 0x000000ff0500720c */ /* 0x000fe40003f05270 */
[----:B------:R-:W-:Y:S02]  /*0500*/  @!P1 IADD3 R2, -R2, RZ, RZ ;  /* 0x000000ff02029210 */ /* 0x000fe40007ffe1ff */
[----:B------:R-:W-:Y:S02]  /*0510*/  ISETP.GE.U32.AND P1, PT, R9, R13, PT ;  /* 0x0000000d0900720c */ /* 0x000fe40003f26070 */
[----:B------:R-:W-:Y:S02]  /*0520*/  SEL R5, R7, R2, !P0 ;  /* 0x0000000207057207 */ /* 0x000fe40004000000 */
[----:B------:R-:W-:-:S02]  /*0530*/  SHF.R.U32.HI R2, RZ, 0x4, R4 ;  /* 0x00000004ff027819 */ /* 0x000fc40000011604 */
[----:B------:R-:W-:Y:S02]  /*0540*/  IADD3 R5, R0, R5, RZ ;  /* 0x0000000500057210 */ /* 0x000fe40007ffe0ff */
[----:B------:R-:W-:Y:S02]  /*0550*/  SGXT.U32 R9, R2, 0x4 ;  /* 0x000000040209781a */ /* 0x000fe40000000000 */
[----:B------:R-:W-:Y:S02]  /*0560*/  SHF.L.U32 R5, R5, 0x7, RZ ;  /* 0x0000000705057819 */ /* 0x000fe400000006ff */
[----:B-1----:R-:W-:Y:S02]  /*0570*/  IADD3 R11, RZ, -R3, RZ ;  /* 0x80000003ff0b7210 */ /* 0x002fe40007ffe0ff */
[----:B------:R-:W-:Y:S02]  /*0580*/  LOP3.LUT R10, R5, R9, RZ, 0xfc, !PT ;  /* 0x00000009050a7212 */ /* 0x000fe400078efcff */
[----:B------:R-:W-:Y:S01]  /*0590*/  MOV R2, RZ ;  /* 0x000000ff00027202 */ /* 0x000fe20000000f00 */
[----:B------:R-:W-:Y:S01]  /*05a0*/  IMAD R11, R11, R20, RZ ;  /* 0x000000140b0b7224 */ /* 0x000fe200078e02ff */
[----:B------:R-:W-:-:S02]  /*05b0*/  IABS R0, R10 ;  /* 0x0000000a00007213 */ /* 0x000fc40000000000 */
[----:B------:R-:W-:Y:S01]  /*05c0*/  LOP3.LUT R16, R5, 0x10, R9, 0xfe, !PT ;  /* 0x0000001005107812 */ /* 0x000fe200078efe09 */
[----:B------:R-:W-:Y:S01]  /*05d0*/  IMAD.HI.U32 R2, R3, R11, R2 ;  /* 0x0000000b03027227 */ /* 0x000fe200078e0002 */
[----:B------:R-:W-:Y:S02]  /*05e0*/  MOV R11, R0 ;  /* 0x00000000000b7202 */ /* 0x000fe40000000f00 */
[----:B------:R-:W-:Y:S02]  /*05f0*/  @P1 IADD3 R8, R8, 0x1, RZ ;  /* 0x0000000108081810 */ /* 0x000fe40007ffe0ff */
[----:B------:R-:W-:Y:S01]  /*0600*/  LOP3.LUT R18, R5, 0x20, R9, 0xfe, !PT ;  /* 0x0000002005127812 */ /* 0x000fe200078efe09 */
[----:B------:R-:W-:Y:S01]  /*0610*/  IMAD.HI.U32 R0, R2, R11, RZ ;  /* 0x0000000b02007227 */ /* 0x000fe200078e00ff */
[----:B------:R-:W-:Y:S02]  /*0620*/  IABS R13, R16 ;  /* 0x00000010000d7213 */ /* 0x000fe40000000000 */
[----:B------:R-:W-:-:S02]  /*0630*/  @!P3 IADD3 R8, -R8, RZ, RZ ;  /* 0x000000ff0808b210 */ /* 0x000fc40007ffe1ff */
[----:B------:R-:W-:Y:S01]  /*0640*/  IABS R6, R18 ;  /* 0x0000001200067213 */ /* 0x000fe20000000000 */
[----:B------:R-:W-:Y:S01]  /*0650*/  IMAD.HI.U32 R3, R2, R13, RZ ;  /* 0x0000000d02037227 */ /* 0x000fe200078e00ff */
[----:B------:R-:W-:Y:S02]  /*0660*/  IADD3 R0, -R0, RZ, RZ ;  /* 0x000000ff00007210 */ /* 0x000fe40007ffe1ff */
[----:B------:R-:W-:Y:S02]  /*0670*/  SEL R14, R7, R8, !P0 ;  /* 0x00000008070e7207 */ /* 0x000fe40004000000 */
[----:B------:R-:W-:Y:S02]  /*0680*/  MOV R7, R6 ;  /* 0x0000000600077202 */ /* 0x000fe40000000f00 */
[----:B------:R-:W-:Y:S01]  /*0690*/  IADD3 R6, -R3, RZ, RZ ;  /* 0x000000ff03067210 */ /* 0x000fe20007ffe1ff */
[----:B------:R-:W-:Y:S01]  /*06a0*/  IMAD R3, R20, R0, R11 ;  /* 0x0000000014037224 */ /* 0x000fe200078e020b */
[C-C-:B------:R-:W-:Y:S01]  /*06b0*/  LOP3.LUT R19, R5.reuse, 0x30, R9.reuse, 0xfe, !PT ;  /* 0x0000003005137812 */ /* 0x140fe200078efe09 */
[----:B------:R-:W-:Y:S01]  /*06c0*/  IMAD.HI.U32 R0, R2, R7, RZ ;  /* 0x0000000702007227 */ /* 0x000fe200078e00ff */
[----:B------:R-:W-:-:S02]  /*06d0*/  LOP3.LUT R21, R5, 0x40, R9, 0xfe, !PT ;  /* 0x0000004005157812 */ /* 0x000fc400078efe09 */
[----:B------:R-:W-:Y:S01]  /*06e0*/  IABS R11, R19 ;  /* 0x00000013000b7213 */ /* 0x000fe20000000000 */
[----:B------:R-:W-:Y:S01]  /*06f0*/  IMAD R6, R20, R6, R13 ;  /* 0x0000000614067224 */ /* 0x000fe200078e020d */
[----:B------:R-:W-:Y:S02]  /*0700*/  IADD3 R0, -R0, RZ, RZ ;  /* 0x000000ff00007210 */ /* 0x000fe40007ffe1ff */
[C---:B------:R-:W-:Y:S02]  /*0710*/  LOP3.LUT R23, R5.reuse, 0x60, R9, 0xfe, !PT ;  /* 0x0000006005177812 */ /* 0x040fe400078efe09 */
[----:B------:R-:W-:Y:S01]  /*0720*/  IABS R13, R21 ;  /* 0x00000015000d7213 */ /* 0x000fe20000000000 */
[----:B------:R-:W-:Y:S01]  /*0730*/  IMAD R7, R20, R0, R7 ;  /* 0x0000000014077224 */ /* 0x000fe200078e0207 */
[----:B------:R-:W-:Y:S01]  /*0740*/  IABS R17, R23 ;  /* 0x0000001700117213 */ /* 0x000fe20000000000 */
[----:B------:R-:W-:Y:S01]  /*0750*/  IMAD.HI.U32 R0, R2, R11, RZ ;  /* 0x0000000b02007227 */ /* 0x000fe200078e00ff */
[----:B------:R-:W-:-:S02]  /*0760*/  LOP3.LUT R22, R5, 0x50, R9, 0xfe, !PT ;  /* 0x0000005005167812 */ /* 0x000fc400078efe09 */
[----:B------:R-:W-:Y:S01]  /*0770*/  ISETP.GT.U32.AND P3, PT, R20, R7, PT ;  /* 0x000000071400720c */ /* 0x000fe20003f64070 */
[----:B------:R-:W-:Y:S01]  /*0780*/  IMAD.HI.U32 R8, R2, R13, RZ ;  /* 0x0000000d02087227 */ /* 0x000fe200078e00ff */
[----:B------:R-:W-:Y:S02]  /*0790*/  IADD3 R0, -R0, RZ, RZ ;  /* 0x000000ff00007210 */ /* 0x000fe40007ffe1ff */
[----:B------:R-:W-:Y:S01]  /*07a0*/  ISETP.GE.AND P5, PT, R10, RZ, PT ;  /* 0x000000ff0a00720c */ /* 0x000fe20003fa6270 */
[----:B------:R-:W-:Y:S01]  /*07b0*/  IMAD.HI.U32 R12, R2, R17, RZ ;  /* 0x00000011020c7227 */ /* 0x000fe200078e00ff */
[----:B------:R-:W-:Y:S02]  /*07c0*/  IABS R15, R22 ;  /* 0x00000016000f7213 */ /* 0x000fe40000000000 */
[----:B------:R-:W-:Y:S01]  /*07d0*/  IADD3 R10, -R8, RZ, RZ ;  /* 0x000000ff080a7210 */ /* 0x000fe20007ffe1ff */
[C---:B------:R-:W-:Y:S01]  /*07e0*/  IMAD R8, R20.reuse, R0, R11 ;  /* 0x0000000014087224 */ /* 0x040fe200078e020b */
[----:B------:R-:W-:Y:S01]  /*07f0*/  ISETP.GT.U32.AND P0, PT, R20, R3, PT ;  /* 0x000000031400720c */ /* 0x000fe20003f04070 */
[----:B------:R-:W-:Y:S01]  /*0800*/  IMAD.HI.U32 R0, R2, R15, RZ ;  /* 0x0000000f02007227 */ /* 0x000fe200078e00ff */
[----:B------:R-:W-:-:S02]  /*0810*/  IADD3 R12, -R12, RZ, RZ ;  /* 0x000000ff0c0c7210 */ /* 0x000fc40007ffe1ff */
[----:B------:R-:W-:Y:S01]  /*0820*/  @!P3 IADD3 R7, R7, -R20, RZ ;  /* 0x800000140707b210 */ /* 0x000fe20007ffe0ff */
[C---:B------:R-:W-:Y:S01]  /*0830*/  IMAD R10, R20.reuse, R10, R13 ;  /* 0x0000000a140a7224 */ /* 0x040fe200078e020d */
[C---:B------:R-:W-:Y:S01]  /*0840*/  ISETP.GT.U32.AND P2, PT, R20.reuse, R6, PT ;  /* 0x000000061400720c */ /* 0x040fe20003f44070 */
[C---:B------:R-:W-:Y:S01]  /*0850*/  IMAD R12, R20.reuse, R12, R17 ;  /* 0x0000000c140c7224 */ /* 0x040fe200078e0211 */
[C---:B------:R-:W-:Y:S02]  /*0860*/  ISETP.GT.U32.AND P4, PT, R20.reuse, R7, PT ;  /* 0x000000071400720c */ /* 0x040fe40003f84070 */
[----:B------:R-:W-:Y:S02]  /*0870*/  ISETP.GT.U32.AND P6, PT, R20, R8, PT ;  /* 0x000000081400720c */ /* 0x000fe40003fc4070 */
[----:B------:R-:W-:Y:S02]  /*0880*/  IADD3 R0, -R0, RZ, RZ ;  /* 0x000000ff00007210 */ /* 0x000fe40007ffe1ff */
[----:B------:R-:W-:-:S02]  /*0890*/  @!P0 IADD3 R3, R3, -R20, RZ ;  /* 0x8000001403038210 */ /* 0x000fc40007ffe0ff */
[----:B------:R-:W-:Y:S01]  /*08a0*/  LOP3.LUT R13, R5, 0x70, R9, 0xfe, !PT ;  /* 0x00000070050d7812 */ /* 0x000fe200078efe09 */
[C---:B------:R-:W-:Y:S01]  /*08b0*/  IMAD R11, R20.reuse, R0, R15 ;  /* 0x00000000140b7224 */ /* 0x040fe200078e020f */
[----:B------:R-:W-:Y:S02]  /*08c0*/  SHF.R.U32.HI R0, RZ, 0x5, R4 ;  /* 0x00000005ff007819 */ /* 0x000fe40000011604 */
[C---:B------:R-:W-:Y:S02]  /*08d0*/  ISETP.GT.U32.AND P1, PT, R20.reuse, R3, PT ;  /* 0x000000031400720c */ /* 0x040fe40003f24070 */
[----:B------:R-:W-:Y:S02]  /*08e0*/  @!P4 IADD3 R7, R7, -R20, RZ ;  /* 0x800000140707c210 */ /* 0x000fe40007ffe0ff */
[----:B------:R-:W-:Y:S02]  /*08f0*/  ISETP.GT.U32.AND P4, PT, R20, R12, PT ;  /* 0x0000000c1400720c */ /* 0x000fe40003f84070 */
[----:B------:R-:W-:-:S02]  /*0900*/  @!P2 IADD3 R6, R6, -R20, RZ ;  /* 0x800000140606a210 */ /* 0x000fc40007ffe0ff */
[----:B------:R-:W-:Y:S02]  /*0910*/  @!P6 IADD3 R8, R8, -R20, RZ ;  /* 0x800000140808e210 */ /* 0x000fe40007ffe0ff */
[----:B------:R-:W-:Y:S02]  /*0920*/  SGXT.U32 R0, R0, 0x3 ;  /* 0x000000030000781a */ /* 0x000fe40000000000 */
[C---:B------:R-:W-:Y:S02]  /*0930*/  ISETP.GT.U32.AND P2, PT, R20.reuse, R10, PT ;  /* 0x0000000a1400720c */ /* 0x040fe40003f44070 */
[----:B------:R-:W-:Y:S02]  /*0940*/  ISETP.GT.U32.AND P6, PT, R20, R11, PT ;  /* 0x0000000b1400720c */ /* 0x000fe40003fc4070 */
[----:B------:R-:W-:Y:S02]  /*0950*/  LOP3.LUT R0, R5, R0, RZ, 0xfc, !PT ;  /* 0x0000000005007212 */ /* 0x000fe400078efcff */
[----:B------:R-:W-:-:S02]  /*0960*/  IABS R5, R13 ;  /* 0x0000000d00057213 */ /* 0x000fc40000000000 */
[----:B------:R-:W-:Y:S02]  /*0970*/  @!P4 IADD3 R12, R12, -R20, RZ ;  /* 0x800000140c0cc210 */ /* 0x000fe40007ffe0ff */
[----:B------:R-:W-:Y:S01]  /*0980*/  ISETP.GT.U32.AND P3, PT, R20, R6, PT ;  /* 0x000000061400720c */ /* 0x000fe20003f64070 */
[----:B------:R-:W-:Y:S01]  /*0990*/  IMAD.HI.U32 R2, R2, R5, RZ ;  /* 0x0000000502027227 */ /* 0x000fe200078e00ff */
[----:B------:R-:W-:Y:S02]  /*09a0*/  ISETP.GT.U32.AND P4, PT, R20, R12, PT ;  /* 0x0000000c1400720c */ /* 0x000fe40003f84070 */
[-C--:B------:R-:W-:Y:S02]  /*09b0*/  @!P1 IADD3 R3, R3, -R20.reuse, RZ ;  /* 0x8000001403039210 */ /* 0x080fe40007ffe0ff */
[-C--:B------:R-:W-:Y:S02]  /*09c0*/  @!P2 IADD3 R10, R10, -R20.reuse, RZ ;  /* 0x800000140a0aa210 */ /* 0x080fe40007ffe0ff */
[----:B------:R-:W-:-:S02]  /*09d0*/  @!P6 IADD3 R11, R11, -R20, RZ ;  /* 0x800000140b0be210 */ /* 0x000fc40007ffe0ff */
[----:B------:R-:W-:Y:S02]  /*09e0*/  ISETP.GE.AND P0, PT, R16, RZ, PT ;  /* 0x000000ff1000720c */ /* 0x000fe40003f06270 */
[----:B------:R-:W-:Y:S02]  /*09f0*/  ISETP.GT.U32.AND P2, PT, R20, R8, PT ;  /* 0x000000081400720c */ /* 0x000fe40003f44070 */
[----:B------:R-:W-:Y:S02]  /*0a00*/  IADD3 R2, -R2, RZ, RZ ;  /* 0x000000ff02027210 */ /* 0x000fe40007ffe1ff */
[----:B------:R-:W-:Y:S02]  /*0a10*/  @!P5 IADD3 R3, -R3, RZ, RZ ;  /* 0x000000ff0303d210 */ /* 0x000fe40007ffe1ff */
[C---:B------:R-:W-:Y:S01]  /*0a20*/  ISETP.GT.U32.AND P5, PT, R20.reuse, R11, PT ;  /* 0x0000000b1400720c */ /* 0x040fe20003fa4070 */
[----:B------:R-:W-:Y:S01]  /*0a30*/  IMAD R5, R20, R2, R5 ;  /* 0x0000000214057224 */ /* 0x000fe200078e0205 */
[----:B------:R-:W-:-:S02]  /*0a40*/  @!P3 IADD3 R6, R6, -R20, RZ ;  /* 0x800000140606b210 */ /* 0x000fc40007ffe0ff */
[----:B------:R-:W-:Y:S02]  /*0a50*/  SHF.L.U32 R74, R14, 0x7, RZ ;  /* 0x000000070e4a7819 */ /* 0x000fe400000006ff */
[-C--:B------:R-:W-:Y:S02]  /*0a60*/  @!P4 IADD3 R12, R12, -R20.reuse, RZ ;  /* 0x800000140c0cc210 */ /* 0x080fe40007ffe0ff */
[----:B------:R-:W-:Y:S02]  /*0a70*/  SHF.R.S32.HI R14, RZ, 0x18, R14 ;  /* 0x00000018ff0e7819 */ /* 0x000fe4000001140e */
[----:B------:R-:W-:Y:S02]  /*0a80*/  ISETP.GT.U32.AND P4, PT, R20, R5, PT ;  /* 0x000000051400720c */ /* 0x000fe40003f84070 */
[----:B------:R-:W-:Y:S02]  /*0a90*/  ISETP.GE.AND P6, PT, R19, RZ, PT ;  /* 0x000000ff1300720c */ /* 0x000fe40003fc6270 */
[----:B------:R-:W-:-:S02]  /*0aa0*/  @!P2 IADD3 R8, R8, -R20, RZ ;  /* 0x800000140808a210 */ /* 0x000fc40007ffe0ff */
[----:B------:R-:W-:Y:S02]  /*0ab0*/  @!P0 IADD3 R6, -R6, RZ, RZ ;  /* 0x000000ff06068210 */ /* 0x000fe40007ffe1ff */
[----:B------:R-:W-:Y:S02]  /*0ac0*/  ISETP.GE.AND P2, PT, R21, RZ, PT ;  /* 0x000000ff1500720c */ /* 0x000fe40003f46270 */
[----:B------:R-:W-:Y:S02]  /*0ad0*/  ISETP.GE.AND P0, PT, R23, RZ, PT ;  /* 0x000000ff1700720c */ /* 0x000fe40003f06270 */
[----:B------:R-:W-:Y:S02]  /*0ae0*/  SGXT R2, R14, 0x1 ;  /* 0x000000010e02781a */ /* 0x000fe40000000200 */
[C---:B------:R-:W-:Y:S02]  /*0af0*/  LOP3.LUT R19, R74.reuse, R9, RZ, 0xfc, !PT ;  /* 0x000000094a137212 */ /* 0x040fe400078efcff */
[----:B------:R-:W-:-:S02]  /*0b00*/  LOP3.LUT R21, R74, 0x10, R9, 0xfe, !PT ;  /* 0x000000104a157812 */ /* 0x000fc400078efe09 */
[C-C-:B------:R-:W-:Y:S02]  /*0b10*/  LOP3.LUT R23, R74.reuse, 0x20, R9.reuse, 0xfe, !PT ;  /* 0x000000204a177812 */ /* 0x140fe400078efe09 */
[----:B------:R-:W-:Y:S02]  /*0b20*/  LOP3.LUT R25, R74, 0x30, R9, 0xfe, !PT ;  /* 0x000000304a197812 */ /* 0x000fe400078efe09 */
[----:B------:R-:W-:Y:S02]  /*0b30*/  ISETP.GT.U32.AND P3, PT, R20, R10, PT ;  /* 0x0000000a1400720c */ /* 0x000fe40003f64070 */
[----:B------:R-:W-:Y:S02]  /*0b40*/  @!P5 IADD3 R11, R11, -R20, RZ ;  /* 0x800000140b0bd210 */ /* 0x000fe40007ffe0ff */
[----:B------:R-:W-:Y:S02]  /*0b50*/  ISETP.GE.AND P5, PT, R13, RZ, PT ;  /* 0x000000ff0d00720c */ /* 0x000fe40003fa6270 */
[----:B------:R-:W-:-:S02]  /*0b60*/  LEA.HI R13, R2, R19, RZ, 0x7 ;  /* 0x00000013020d7211 */ /* 0x000fc400078f38ff */
[C---:B------:R-:W-:Y:S02]  /*0b70*/  LEA.HI R14, R2.reuse, R21, RZ, 0x7 ;  /* 0x00000015020e7211 */ /* 0x040fe400078f38ff */
[C---:B------:R-:W-:Y:S02]  /*0b80*/  LEA.HI R15, R2.reuse, R23, RZ, 0x7 ;  /* 0x00000017020f7211 */ /* 0x040fe400078f38ff */
[----:B------:R-:W-:Y:S02]  /*0b90*/  LEA.HI R17, R2, R25, RZ, 0x7 ;  /* 0x0000001902117211 */ /* 0x000fe400078f38ff */
[----:B------:R-:W-:Y:S02]  /*0ba0*/  ISETP.GE.AND P1, PT, R18, RZ, PT ;  /* 0x000000ff1200720c */ /* 0x000fe40003f26270 */
[----:B------:R-:W-:Y:S02]  /*0bb0*/  LOP3.LUT R13, R13, 0xffffff80, RZ, 0xc0, !PT ;  /* 0xffffff800d0d7812 */ /* 0x000fe400078ec0ff */
[----:B------:R-:W-:-:S02]  /*0bc0*/  LOP3.LUT R14, R14, 0xffffff80, RZ, 0xc0, !PT ;  /* 0xffffff800e0e7812 */ /* 0x000fc400078ec0ff */
[----:B------:R-:W-:Y:S02]  /*0bd0*/  LOP3.LUT R16, R15, 0xffffff80, RZ, 0xc0, !PT ;  /* 0xffffff800f107812 */ /* 0x000fe400078ec0ff */
[----:B------:R-:W-:Y:S02]  /*0be0*/  LOP3.LUT R18, R17, 0xffffff80, RZ, 0xc0, !PT ;  /* 0xffffff8011127812 */ /* 0x000fe400078ec0ff */
[----:B------:R-:W-:Y:S02]  /*0bf0*/  @!P4 IADD3 R5, R5, -R20, RZ ;  /* 0x800000140505c210 */ /* 0x000fe40007ffe0ff */
[----:B------:R-:W-:Y:S02]  /*0c00*/  IADD3 R13, R19, -R13, RZ ;  /* 0x8000000d130d7210 */ /* 0x000fe40007ffe0ff */
[----:B------:R-:W-:Y:S02]  /*0c10*/  IADD3 R15, R21, -R14, RZ ;  /* 0x8000000e150f7210 */ /* 0x000fe40007ffe0ff */
[----:B------:R-:W-:-:S02]  /*0c20*/  IADD3 R17, R23, -R16, RZ ;  /* 0x8000001017117210 */ /* 0x000fc40007ffe0ff */
[----:B------:R-:W-:Y:S02]  /*0c30*/  IADD3 R19, R25, -R18, RZ ;  /* 0x8000001219137210 */ /* 0x000fe40007ffe0ff */
[----:B------:R-:W-:Y:S02]  /*0c40*/  ISETP.GT.U32.AND P4, PT, R20, R5, PT ;  /* 0x000000051400720c */ /* 0x000fe40003f84070 */
[C-C-:B------:R-:W-:Y:S02]  /*0c50*/  LOP3.LUT R21, R74.reuse, 0x40, R9.reuse, 0xfe, !PT ;  /* 0x000000404a157812 */ /* 0x140fe400078efe09 */
[C-C-:B------:R-:W-:Y:S02]  /*0c60*/  LOP3.LUT R23, R74.reuse, 0x50, R9.reuse, 0xfe, !PT ;  /* 0x000000504a177812 */ /* 0x140fe400078efe09 */
[----:B------:R-:W-:Y:S02]  /*0c70*/  LOP3.LUT R25, R74, 0x60, R9, 0xfe, !PT ;  /* 0x000000604a197812 */ /* 0x000fe400078efe09 */
[----:B------:R-:W-:-:S02]  /*0c80*/  @!P3 IADD3 R10, R10, -R20, RZ ;  /* 0x800000140a0ab210 */ /* 0x000fc40007ffe0ff */
[----:B------:R-:W-:Y:S02]  /*0c90*/  LOP3.LUT R27, R74, 0x70, R9, 0xfe, !PT ;  /* 0x000000704a1b7812 */ /* 0x000fe400078efe09 */
[----:B------:R-:W-:Y:S02]  /*0ca0*/  ISETP.GE.AND P3, PT, R22, RZ, PT ;  /* 0x000000ff1600720c */ /* 0x000fe40003f66270 */
[C---:B------:R-:W-:Y:S02]  /*0cb0*/  LEA.HI R14, R2.reuse, R21, RZ, 0x7 ;  /* 0x00000015020e7211 */ /* 0x040fe400078f38ff */
[C---:B------:R-:W-:Y:S02]  /*0cc0*/  LEA.HI R16, R2.reuse, R23, RZ, 0x7 ;  /* 0x0000001702107211 */ /* 0x040fe400078f38ff */
[C---:B------:R-:W-:Y:S02]  /*0cd0*/  LEA.HI R18, R2.reuse, R25, RZ, 0x7 ;  /* 0x0000001902127211 */ /* 0x040fe400078f38ff */
[----:B------:R-:W-:-:S02]  /*0ce0*/  LEA.HI R2, R2, R27, RZ, 0x7 ;  /* 0x0000001b02027211 */ /* 0x000fc400078f38ff */
[----:B------:R-:W-:Y:S02]  /*0cf0*/  @!P4 IADD3 R5, R5, -R20, RZ ;  /* 0x800000140505c210 */ /* 0x000fe40007ffe0ff */
[----:B------:R-:W-:Y:S02]  /*0d00*/  LOP3.LUT R2, R2, 0xffffff80, RZ, 0xc0, !PT ;  /* 0xffffff8002027812 */ /* 0x000fe400078ec0ff */
[----:B------:R-:W-:Y:S02]  /*0d10*/  ISETP.NE.AND P4, PT, RZ, c[0x0][0x180], PT ;  /* 0x00006000ff007a0c */ /* 0x000fe40003f85270 */
[----:B------:R-:W-:Y:S02]  /*0d20*/  IADD3 R27, R27, -R2, RZ ;  /* 0x800000021b1b7210 */ /* 0x000fe40007ffe0ff */
[----:B------:R-:W-:Y:S02]  /*0d30*/  LOP3.LUT R2, RZ, c[0x0][0x180], RZ, 0x33, !PT ;  /* 0x00006000ff027a12 */ /* 0x000fe400078e33ff */
[----:B------:R-:W-:-:S02]  /*0d40*/  @!P2 IADD3 R10, -R10, RZ, RZ ;  /* 0x000000ff0a0aa210 */ /* 0x000fc40007ffe1ff */
[----:B------:R-:W-:Y:S02]  /*0d50*/  @!P3 IADD3 R11, -R11, RZ, RZ ;  /* 0x000000ff0b0bb210 */ /* 0x000fe40007ffe1ff */
[----:B------:R-:W-:Y:S02]  /*0d60*/  @!P1 IADD3 R7, -R7, RZ, RZ ;  /* 0x000000ff07079210 */ /* 0x000fe40007ffe1ff */
[----:B------:R-:W-:Y:S02]  /*0d70*/  @!P6 IADD3 R8, -R8, RZ, RZ ;  /* 0x000000ff0808e210 */ /* 0x000fe40007ffe1ff */
[----:B------:R-:W-:Y:S02]  /*0d80*/  @!P0 IADD3 R12, -R12, RZ, RZ ;  /* 0x000000ff0c0c8210 */ /* 0x000fe40007ffe1ff */
[----:B------:R-:W-:Y:S02]  /*0d90*/  @!P5 IADD3 R5, -R5, RZ, RZ ;  /* 0x000000ff0505d210 */ /* 0x000fe40007ffe1ff */
[----:B------:R-:W-:-:S02]  /*0da0*/  SEL R37, R2, R10, !P4 ;  /* 0x0000000a02257207 */ /* 0x000fc40006000000 */
[C---:B------:R-:W-:Y:S02]  /*0db0*/  SEL R29, R2.reuse, R3, !P4 ;  /* 0x00000003021d7207 */ /* 0x040fe40006000000 */
[----:B------:R-:W-:Y:S02]  /*0dc0*/  SEL R39, R2, R11, !P4 ;  /* 0x0000000b02277207 */ /* 0x000fe40006000000 */
[----:B------:R-:W-:Y:S02]  /*0dd0*/  LOP3.LUT R10, R122, 0x3c, RZ, 0xc0, !PT ;  /* 0x0000003c7a0a7812 */ /* 0x000fe400078ec0ff */
[C---:B------:R-:W-:Y:S02]  /*0de0*/  SEL R31, R2.reuse, R6, !P4 ;  /* 0x00000006021f7207 */ /* 0x040fe40006000000 */
[C---:B------:R-:W-:Y:S01]  /*0df0*/  SEL R33, R2.reuse, R7, !P4 ;  /* 0x0000000702217207 */ /* 0x040fe20006000000 */
[--C-:B------:R-:W-:Y:S01]  /*0e00*/  IMAD R58, R29, 0x9c, R10.reuse ;  /* 0x0000009c1d3a7824 */ /* 0x100fe200078e020a */
[C---:B------:R-:W-:Y:S01]  /*0e10*/  SEL R35, R2.reuse, R8, !P4 ;  /* 0x0000000802237207 */ /* 0x040fe20006000000 */
[--C-:B------:R-:W-:Y:S01]  /*0e20*/  IMAD R60, R31, 0x9c, R10.reuse ;  /* 0x0000009c1f3c7824 */ /* 0x100fe200078e020a */
[C---:B------:R-:W-:Y:S01]  /*0e30*/  SEL R41, R2.reuse, R12, !P4 ;  /* 0x0000000c02297207 */ /* 0x040fe20006000000 */
[--C-:B------:R-:W-:Y:S01]  /*0e40*/  IMAD R62, R33, 0x9c, R10.reuse ;  /* 0x0000009c213e7824 */ /* 0x100fe200078e020a */
[----:B------:R-:W-:Y:S01]  /*0e50*/  SEL R11, R2, R5, !P4 ;  /* 0x00000005020b7207 */ /* 0x000fe20006000000 */
[--C-:B------:R-:W-:Y:S01]  /*0e60*/  IMAD R64, R35, 0x9c, R10.reuse ;  /* 0x0000009c23407824 */ /* 0x100fe200078e020a */
[----:B------:R-:W-:Y:S01]  /*0e70*/  LOP3.LUT R14, R14, 0xffffff80, RZ, 0xc0, !PT ;  /* 0xffffff800e0e7812 */ /* 0x000fe200078ec0ff */
[--C-:B------:R-:W-:Y:S01]  /*0e80*/  IMAD R66, R37, 0x9c, R10.reuse ;  /* 0x0000009c25427824 */ /* 0x100fe200078e020a */
[----:B------:R-:W-:Y:S01]  /*0e90*/  LOP3.LUT R16, R16, 0xffffff80, RZ, 0xc0, !PT ;  /* 0xffffff8010107812 */ /* 0x000fe200078ec0ff */
[-C--:B------:R-:W-:Y:S01]  /*0ea0*/  IMAD.WIDE R58, R58, R73.reuse, c[0x0][0x168] ;  /* 0x00005a003a3a7625 */ /* 0x080fe200078e0249 */
[----:B------:R-:W-:Y:S01]  /*0eb0*/  LOP3.LUT R18, R18, 0xffffff80, RZ, 0xc0, !PT ;  /* 0xffffff8012127812 */ /* 0x000fe200078ec0ff */
[----:B------:R-:W-:Y:S01]  /*0ec0*/  CS2R R28, SRZ ;  /* 0x00000000001c7805 */ /* 0x000fe2000001ff00 */
[----:B------:R-:W-:Y:S01]  /*0ed0*/  LOP3.LUT R2, R9, 0x10, RZ, 0xfc, !PT ;  /* 0x0000001009027812 */ /* 0x000fe200078efcff */
[--C-:B------:R-:W-:Y:S01]  /*0ee0*/  IMAD R68, R39, 0x9c, R10.reuse ;  /* 0x0000009c27447824 */ /* 0x100fe200078e020a */
[C---:B------:R-:W-:Y:S01]  /*0ef0*/  LOP3.LUT R3, R9.reuse, 0x20, RZ, 0xfc, !PT ;  /* 0x0000002009037812 */ /* 0x040fe200078efcff */
[-C--:B------:R-:W-:Y:S01]  /*0f00*/  IMAD.WIDE R60, R60, R73.reuse, c[0x0][0x168] ;  /* 0x00005a003c3c7625 */ /* 0x080fe200078e0249 */
[C---:B------:R-:W-:Y:S01]  /*0f10*/  LOP3.LUT R5, R9.reuse, 0x30, RZ, 0xfc, !PT ;  /* 0x0000003009057812 */ /* 0x040fe200078efcff */
[----:B------:R-:W-:Y:S01]  /*0f20*/  CS2R R30, SRZ ;  /* 0x00000000001e7805 */ /* 0x000fe2000001ff00 */
[----:B------:R-:W-:Y:S01]  /*0f30*/  LOP3.LUT R6, R9, 0x40, RZ, 0xfc, !PT ;  /* 0x0000004009067812 */ /* 0x000fe200078efcff */
[--C-:B------:R-:W-:Y:S01]  /*0f40*/  IMAD R15, R15, 0x9c, R10.reuse ;  /* 0x0000009c0f0f7824 */ /* 0x100fe200078e020a */
[----:B------:R-:W-:Y:S01]  /*0f50*/  LEA R121, R9, R10, 0x6 ;  /* 0x0000000a09797211 */ /* 0x000fe200078e30ff */
[--C-:B------:R-:W-:Y:S01]  /*0f60*/  IMAD R17, R17, 0x9c, R10.reuse ;  /* 0x0000009c11117824 */ /* 0x100fe200078e020a */
[----:B------:R-:W-:Y:S01]  /*0f70*/  IADD3 R21, R21, -R14, RZ ;  /* 0x8000000e15157210 */ /* 0x000fe20007ffe0ff */
[--C-:B------:R-:W-:Y:S01]  /*0f80*/  IMAD R19, R19, 0x9c, R10.reuse ;  /* 0x0000009c13137824 */ /* 0x100fe200078e020a */
[----:B------:R-:W-:Y:S01]  /*0f90*/  IADD3 R23, R23, -R16, RZ ;  /* 0x8000001017177210 */ /* 0x000fe20007ffe0ff */
[--C-:B------:R-:W-:Y:S01]  /*0fa0*/  IMAD R56, R27, 0x9c, R10.reuse ;  /* 0x0000009c1b387824 */ /* 0x100fe200078e020a */
[----:B------:R-:W-:Y:S01]  /*0fb0*/  IADD3 R25, R25, -R18, RZ ;  /* 0x8000001219197210 */ /* 0x000fe20007ffe0ff */
[--C-:B------:R-:W-:Y:S01]  /*0fc0*/  IMAD R50, R21, 0x9c, R10.reuse ;  /* 0x0000009c15327824 */ /* 0x100fe200078e020a */
[----:B------:R-:W-:Y:S01]  /*0fd0*/  LOP3.LUT R7, R9, 0x50, RZ, 0xfc, !PT ;  /* 0x0000005009077812 */ /* 0x000fe200078efcff */
[--C-:B------:R-:W-:Y:S01]  /*0fe0*/  IMAD R52, R23, 0x9c, R10.reuse ;  /* 0x0000009c17347824 */ /* 0x100fe200078e020a */
[-C--:B------:R-:W-:Y:S01]  /*0ff0*/  LEA R123, R2, R10.reuse, 0x6 ;  /* 0x0000000a027b7211 */ /* 0x080fe200078e30ff */
[--C-:B------:R-:W-:Y:S01]  /*1000*/  IMAD R2, R13, 0x9c, R10.reuse ;  /* 0x0000009c0d027824 */ /* 0x100fe200078e020a */
[----:B------:R-:W-:Y:S01]  /*1010*/  LOP3.LUT R8, R9, 0x60, RZ, 0xfc, !PT ;  /* 0x0000006009087812 */ /* 0x000fe200078efcff */
[--C-:B------:R-:W-:Y:S01]  /*1020*/  IMAD R54, R25, 0x9c, R10.reuse ;  /* 0x0000009c19367824 */ /* 0x100fe200078e020a */
[-C--:B------:R-:W-:Y:S01]  /*1030*/  LEA R3, R3, R10.reuse, 0x6 ;  /* 0x0000000a03037211 */ /* 0x080fe200078e30ff */
[--C-:B------:R-:W-:Y:S01]  /*1040*/  IMAD R70, R41, 0x9c, R10.reuse ;  /* 0x0000009c29467824 */ /* 0x100fe200078e020a */
[----:B------:R-:W-:Y:S01]  /*1050*/  LOP3.LUT R9, R9, 0x70, RZ, 0xfc, !PT ;  /* 0x0000007009097812 */ /* 0x000fe200078efcff */
[-C--:B------:R-:W-:Y:S01]  /*1060*/  IMAD.WIDE R62, R62, R73.reuse, c[0x0][0x168] ;  /* 0x00005a003e3e7625 */ /* 0x080fe200078e0249 */
[-C--:B------:R-:W-:Y:S01]  /*1070*/  LEA R5, R5, R10.reuse, 0x6 ;  /* 0x0000000a05057211 */ /* 0x080fe200078e30ff */
[----:B------:R-:W-:Y:S01]  /*1080*/  CS2R R20, SRZ ;  /* 0x0000000000147805 */ /* 0x000fe2000001ff00 */
[-C--:B------:R-:W-:Y:S01]  /*1090*/  LEA R6, R6, R10.reuse, 0x6 ;  /* 0x0000000a06067211 */ /* 0x080fe200078e30ff */
[----:B------:R-:W-:Y:S01]  /*10a0*/  IMAD R11, R11, 0x9c, R10 ;  /* 0x0000009c0b0b7824 */ /* 0x000fe200078e020a */
[----:B------:R-:W-:Y:S01]  /*10b0*/  SHF.L.U32 R121, R121, 0x2, RZ ;  /* 0x0000000279797819 */ /* 0x000fe200000006ff */
[-C--:B------:R-:W-:Y:S01]  /*10c0*/  IMAD.WIDE R64, R64, R73.reuse, c[0x0][0x168] ;  /* 0x00005a0040407625 */ /* 0x080fe200078e0249 */
[-C--:B------:R-:W-:Y:S01]  /*10d0*/  LEA R7, R7, R10.reuse, 0x6 ;  /* 0x0000000a07077211 */ /* 0x080fe200078e30ff */
[----:B------:R-:W-:Y:S01]  /*10e0*/  CS2R R22, SRZ ;  /* 0x0000000000167805 */ /* 0x000fe2000001ff00 */
[----:B------:R-:W-:Y:S01]  /*10f0*/  SHF.L.U32 R123, R123, 0x2, RZ ;  /* 0x000000027b7b7819 */ /* 0x000fe200000006ff */
[-C--:B------:R-:W-:Y:S01]  /*1100*/  IMAD.WIDE R66, R66, R73.reuse, c[0x0][0x168] ;  /* 0x00005a0042427625 */ /* 0x080fe200078e0249 */
[-C--:B------:R-:W-:Y:S01]  /*1110*/  LEA R8, R8, R10.reuse, 0x6 ;  /* 0x0000000a08087211 */ /* 0x080fe200078e30ff */
[----:B------:R1:W-:Y:S01]  /*1120*/  LDGSTS.E.BYPASS.128 [R121], [R58.64] ;  /* 0x000000003a797fae */ /* 0x0003e2000b901c4a */
[----:B------:R-:W-:Y:S01]  /*1130*/  SHF.L.U32 R125, R3, 0x2, RZ ;  /* 0x00000002037d7819 */ /* 0x000fe200000006ff */
[-C--:B------:R-:W-:Y:S01]  /*1140*/  IMAD.WIDE R68, R68, R73.reuse, c[0x0][0x168] ;  /* 0x00005a0044447625 */ /* 0x080fe200078e0249 */
[----:B------:R-:W-:Y:S01]  /*1150*/  LEA R9, R9, R10, 0x6 ;  /* 0x0000000a09097211 */ /* 0x000fe200078e30ff */
[----:B------:R1:W-:Y:S01]  /*1160*/  LDGSTS.E.BYPASS.128 [R123], [R60.64] ;  /* 0x000000003c7b7fae */ /* 0x0003e2000b901c4a */
[----:B------:R-:W-:Y:S01]  /*1170*/  SHF.L.U32 R127, R5, 0x2, RZ ;  /* 0x00000002057f7819 */ /* 0x000fe200000006ff */
[-C--:B------:R-:W-:Y:S01]  /*1180*/  IMAD.WIDE R2, R2, R73.reuse, c[0x0][0x170] ;  /* 0x00005c0002027625 */ /* 0x080fe200078e0249 */
[----:B------:R-:W-:Y:S01]  /*1190*/  SHF.L.U32 R129, R6, 0x2, RZ ;  /* 0x0000000206817819 */ /* 0x000fe200000006ff */
[----:B------:R1:W-:Y:S01]  /*11a0*/  LDGSTS.E.BYPASS.128 [R125], [R62.64] ;  /* 0x000000003e7d7fae */ /* 0x0003e2000b901c4a */
[----:B------:R-:W-:Y:S01]  /*11b0*/  SHF.L.U32 R131, R7, 0x2, RZ ;  /* 0x0000000207837819 */ /* 0x000fe200000006ff */
[-C--:B------:R-:W-:Y:S01]  /*11c0*/  IMAD.WIDE R44, R15, R73.reuse, c[0x0][0x170] ;  /* 0x00005c000f2c7625 */ /* 0x080fe200078e0249 */
[----:B------:R-:W-:Y:S01]  /*11d0*/  SHF.L.U32 R133, R8, 0x2, RZ ;  /* 0x0000000208857819 */ /* 0x000fe200000006ff */
[----:B------:R1:W-:Y:S01]  /*11e0*/  LDGSTS.E.BYPASS.128 [R127], [R64.64] ;  /* 0x00000000407f7fae */ /* 0x0003e2000b901c4a */
[----:B------:R-:W-:Y:S01]  /*11f0*/  SHF.L.U32 R135, R9, 0x2, RZ ;  /* 0x0000000209877819 */ /* 0x000fe200000006ff */
[-C--:B------:R-:W-:Y:S01]  /*1200*/  IMAD.WIDE R46, R17, R73.reuse, c[0x0][0x170] ;  /* 0x00005c00112e7625 */ /* 0x080fe200078e0249 */
[----:B------:R-:W-:Y:S01]  /*1210*/  ISETP.GE.U32.AND P0, PT, R10, 0x1c, PT ;  /* 0x0000001c0a00780c */ /* 0x000fe20003f06070 */
[----:B------:R1:W-:Y:S01]  /*1220*/  LDGSTS.E.BYPASS.128 [R129], [R66.64] ;  /* 0x0000000042817fae */ /* 0x0003e2000b901c4a */
[----:B------:R-:W-:Y:S01]  /*1230*/  SHF.L.U32 R120, R4, 0x3, RZ ;  /* 0x0000000304787819 */ /* 0x000fe200000006ff */
[-C--:B------:R-:W-:Y:S01]  /*1240*/  IMAD.WIDE R48, R19, R73.reuse, c[0x0][0x170] ;  /* 0x00005c0013307625 */ /* 0x080fe200078e0249 */
[----:B------:R-:W-:Y:S01]  /*1250*/  CS2R R24, SRZ ;  /* 0x0000000000187805 */ /* 0x000fe2000001ff00 */
[----:B------:R1:W-:Y:S01]  /*1260*/  LDGSTS.E.BYPASS.128 [R131], [R68.64] ;  /* 0x0000000044837fae */ /* 0x0003e2000b901c4a */
[----:B------:R-:W-:Y:S01]  /*1270*/  CS2R R26, SRZ ;  /* 0x00000000001a7805 */ /* 0x000fe2000001ff00 */
[-C--:B------:R-:W-:Y:S01]  /*1280*/  IMAD.WIDE R50, R50, R73.reuse, c[0x0][0x170] ;  /* 0x00005c0032327625 */ /* 0x080fe200078e0249 */
[----:B------:R-:W-:Y:S01]  /*1290*/  CS2R R32, SRZ ;  /* 0x0000000000207805 */ /* 0x000fe2000001ff00 */
[----:B------:R-:W-:Y:S01]  /*12a0*/  CS2R R34, SRZ ;  /* 0x0000000000227805 */ /* 0x000fe2000001ff00 */
[----:B------:R-:W-:Y:S01]  /*12b0*/  CS2R R36, SRZ ;  /* 0x0000000000247805 */ /* 0x000fe2000001ff00 */
[-C--:B------:R-:W-:Y:S01]  /*12c0*/  IMAD.WIDE R52, R52, R73.reuse, c[0x0][0x170] ;  /* 0x00005c0034347625 */ /* 0x080fe200078e0249 */
[----:B------:R-:W-:Y:S01]  /*12d0*/  CS2R R38, SRZ ;  /* 0x0000000000267805 */ /* 0x000fe2000001ff00 */
[----:B------:R-:W-:Y:S01]  /*12e0*/  CS2R R40, SRZ ;  /* 0x0000000000287805 */ /* 0x000fe2000001ff00 */
[----:B------:R-:W-:Y:S01]  /*12f0*/  LOP3.LUT R120, R120, 0x1f00, RZ, 0xc0, !PT ;  /* 0x00001f0078787812 */ /* 0x000fe200078ec0ff */
[----:B------:R-:W-:Y:S01]  /*1300*/  IMAD.WIDE R54, R54, R73, c[0x0][0x170] ;  /* 0x00005c0036367625 */ /* 0x000fe200078e0249 */
[----:B------:R-:W-:-:S03]  /*1310*/  LOP3.LUT R122, R122, 0x7c, RZ, 0xc0, !PT ;  /* 0x0000007c7a7a7812 */ /* 0x000fc600078ec0ff */
[----:B------:R-:W-:-:S04]  /*1320*/  IMAD.WIDE R56, R56, R73, c[0x0][0x170] ;  /* 0x00005c0038387625 */ /* 0x000fc800078e0249 */
[----:B------:R-:W-:-:S04]  /*1330*/  IMAD.WIDE R70, R70, R73, c[0x0][0x168] ;  /* 0x00005a0046467625 */ /* 0x000fc800078e0249 */
[----:B------:R-:W-:Y:S01]  /*1340*/  IMAD.WIDE R72, R11, R73, c[0x0][0x168] ;  /* 0x00005a000b487625 */ /* 0x000fe200078e0249 */
[----:B------:R1:W-:Y:S04]  /*1350*/  LDGSTS.E.BYPASS.128 [R133], [R70.64] ;  /* 0x0000000046857fae */ /* 0x0003e8000b901c4a */
[----:B------:R1:W-:Y:S04]  /*1360*/  LDGSTS.E.BYPASS.128 [R135], [R72.64] ;  /* 0x0000000048877fae */ /* 0x0003e8000b901c4a */
[----:B------:R-:W0:Y:S04]  /*1370*/  LDGDEPBAR ;  /* 0x00000000000079af */ /* 0x000e280000000000 */
[----:B------:R1:W-:Y:S04]  /*1380*/  LDGSTS.E.BYPASS.128 [R121+0x20000], [R2.64] ;  /* 0x2000000002797fae */ /* 0x0003e8000b901c4a */
[----:B------:R1:W-:Y:S04]  /*1390*/  LDGSTS.E.BYPASS.128 [R123+0x20000], [R44.64] ;  /* 0x200000002c7b7fae */ /* 0x0003e8000b901c4a */
[----:B------:R1:W-:Y:S04]  /*13a0*/  LDGSTS.E.BYPASS.128 [R125+0x20000], [R46.64] ;  /* 0x200000002e7d7fae */ /* 0x0003e8000b901c4a */
[----:B------:R1:W-:Y:S04]  /*13b0*/  LDGSTS.E.BYPASS.128 [R127+0x20000], [R48.64] ;  /* 0x20000000307f7fae */ /* 0x0003e8000b901c4a */
[----:B------:R1:W-:Y:S04]  /*13c0*/  LDGSTS.E.BYPASS.128 [R129+0x20000], [R50.64] ;  /* 0x2000000032817fae */ /* 0x0003e8000b901c4a */
[----:B------:R1:W-:Y:S04]  /*13d0*/  LDGSTS.E.BYPASS.128 [R131+0x20000], [R52.64] ;  /* 0x2000000034837fae */ /* 0x0003e8000b901c4a */
[----:B------:R1:W-:Y:S04]  /*13e0*/  LDGSTS.E.BYPASS.128 [R133+0x20000], [R54.64] ;  /* 0x2000000036857fae */ /* 0x0003e8000b901c4a */
[----:B------:R1:W-:Y:S04]  /*13f0*/  LDGSTS.E.BYPASS.128 [R135+0x20000], [R56.64] ;  /* 0x2000000038877fae */ /* 0x0003e8000b901c4a */
[----:B------:R-:W0:Y:S04]  /*1400*/  LDGDEPBAR ;  /* 0x00000000000079af */ /* 0x000e280000000000 */
[----:B------:R-:W-:Y:S06]  /*1410*/  BAR.SYNC 0x0 ;  /* 0x0000000000007b1d */ /* 0x000fec0000000000 */
[----:B------:R-:W-:Y:S01]  /*1420*/  @!PT LDS RZ, [RZ] ;  /* 0x00000000fffff984 */ /* 0x000fe20000000800 */
[----:B------:R-:W-:Y:S01]  /*1430*/  @!PT LDS RZ, [RZ] ;  /* 0x00000000fffff984 */ /* 0x000fe20000000800 */
[----:B------:R-:W-:Y:S01]  /*1440*/  @!PT LDS RZ, [RZ] ;  /* 0x00000000fffff984 */ /* 0x000fe20000000800 */
[----:B------:R1:W-:Y:S04]  /*1450*/  LDGSTS.E.BYPASS.128 [R121+0x8000], [R58.64+0x100] ;  /* 0x080001003a797fae */ /* 0x0003e8000b901c4a */
[----:B------:R1:W-:Y:S04]  /*1460*/  LDGSTS.E.BYPASS.128 [R123+0x8000], [R60.64+0x100] ;  /* 0x080001003c7b7fae */ /* 0x0003e8000b901c4a */
[----:B------:R1:W-:Y:S04]  /*1470*/  LDGSTS.E.BYPASS.128 [R125+0x8000], [R62.64+0x100] ;  /* 0x080001003e7d7fae */ /* 0x0003e8000b901c4a */
[----:B------:R1:W-:Y:S04]  /*1480*/  LDGSTS.E.BYPASS.128 [R127+0x8000], [R64.64+0x100] ;  /* 0x08000100407f7fae */ /* 0x0003e8000b901c4a */
[----:B------:R1:W-:Y:S04]  /*1490*/  LDGSTS.E.BYPASS.128 [R129+0x8000], [R66.64+0x100] ;  /* 0x0800010042817fae */ /* 0x0003e8000b901c4a */
[----:B------:R1:W-:Y:S04]  /*14a0*/  LDGSTS.E.BYPASS.128 [R131+0x8000], [R68.64+0x100] ;  /* 0x0800010044837fae */ /* 0x0003e8000b901c4a */
[----:B------:R1:W-:Y:S04]  /*14b0*/  LDGSTS.E.BYPASS.128 [R133+0x8000], [R70.64+0x100] ;  /* 0x0800010046857fae */ /* 0x0003e8000b901c4a */
[----:B------:R1:W-:Y:S04]  /*14c0*/  LDGSTS.E.BYPASS.128 [R135+0x8000], [R72.64+0x100] ;  /* 0x0800010048877fae */ /* 0x0003e8000b901c4a */
[----:B------:R-:W0:Y:S04]  /*14d0*/  LDGDEPBAR ;  /* 0x00000000000079af */ /* 0x000e280000000000 */
        /* <DEDUP_REMOVED lines=9> */
[----:B------:R-:W-:Y:S06]  /*1570*/  BAR.SYNC 0x0 ;  /* 0x0000000000007b1d */ /* 0x000fec0000000000 */
[----:B------:R-:W-:Y:S01]  /*1580*/  @!PT LDS RZ, [RZ] ;  /* 0x00000000fffff984 */ /* 0x000fe20000000800 */
[----:B------:R-:W-:Y:S01]  /*1590*/  @!PT LDS RZ, [RZ] ;  /* 0x00000000fffff984 */ /* 0x000fe20000000800 */
[----:B------:R-:W-:Y:S01]  /*15a0*/  @!PT LDS RZ, [RZ] ;  /* 0x00000000fffff984 */ /* 0x000fe20000000800 */
[----:B------:R1:W-:Y:S04]  /*15b0*/  LDGSTS.E.BYPASS.128 [R121+0x10000], [R58.64+0x200], !P0 ;  /* 0x100002003a797fae */ /* 0x0003e8000c101c4a */
[----:B------:R1:W-:Y:S04]  /*15c0*/  LDGSTS.E.BYPASS.128 [R123+0x10000], [R60.64+0x200], !P0 ;  /* 0x100002003c7b7fae */ /* 0x0003e8000c101c4a */
[----:B------:R1:W-:Y:S04]  /*15d0*/  LDGSTS.E.BYPASS.128 [R125+0x10000], [R62.64+0x200], !P0 ;  /* 0x100002003e7d7fae */ /* 0x0003e8000c101c4a */
[----:B------:R1:W-:Y:S04]  /*15e0*/  LDGSTS.E.BYPASS.128 [R127+0x10000], [R64.64+0x200], !P0 ;  /* 0x10000200407f7fae */ /* 0x0003e8000c101c4a */
[----:B------:R1:W-:Y:S04]  /*15f0*/  LDGSTS.E.BYPASS.128 [R129+0x10000], [R66.64+0x200], !P0 ;  /* 0x1000020042817fae */ /* 0x0003e8000c101c4a */
[----:B------:R1:W-:Y:S04]  /*1600*/  LDGSTS.E.BYPASS.128 [R131+0x10000], [R68.64+0x200], !P0 ;  /* 0x1000020044837fae */ /* 0x0003e8000c101c4a */
[----:B------:R1:W-:Y:S04]  /*1610*/  LDGSTS.E.BYPASS.128 [R133+0x10000], [R70.64+0x200], !P0 ;  /* 0x1000020046857fae */ /* 0x0003e8000c101c4a */
[----:B------:R1:W-:Y:S04]  /*1620*/  LDGSTS.E.BYPASS.128 [R135+0x10000], [R72.64+0x200], !P0 ;  /* 0x1000020048877fae */ /* 0x0003e8000c101c4a */
[----:B------:R-:W0:Y:S04]  /*1630*/  LDGDEPBAR ;  /* 0x00000000000079af */ /* 0x000e280000000000 */
        /* <DEDUP_REMOVED lines=9> */
[----:B------:R-:W-:Y:S06]  /*16d0*/  BAR.SYNC 0x0 ;  /* 0x0000000000007b1d */ /* 0x000fec0000000000 */
[----:B------:R-:W-:Y:S01]  /*16e0*/  @!PT LDS RZ, [RZ] ;  /* 0x00000000fffff984 */ /* 0x000fe20000000800 */
[----:B------:R-:W-:Y:S01]  /*16f0*/  @!PT LDS RZ, [RZ] ;  /* 0x00000000fffff984 */ /* 0x000fe20000000800 */
[----:B------:R-:W-:Y:S01]  /*1700*/  @!PT LDS RZ, [RZ] ;  /* 0x00000000fffff984 */ /* 0x000fe20000000800 */
[----:B------:R1:W-:Y:S04]  /*1710*/  LDGSTS.E.BYPASS.128 [R121+0x18000], [R58.64+0x300], !PT ;  /* 0x180003003a797fae */ /* 0x0003e8000f901c4a */
[----:B------:R1:W-:Y:S04]  /*1720*/  LDGSTS.E.BYPASS.128 [R123+0x18000], [R60.64+0x300], !PT ;  /* 0x180003003c7b7fae */ /* 0x0003e8000f901c4a */
[----:B------:R1:W-:Y:S04]  /*1730*/  LDGSTS.E.BYPASS.128 [R125+0x18000], [R62.64+0x300], !PT ;  /* 0x180003003e7d7fae */ /* 0x0003e8000f901c4a */
[----:B------:R1:W-:Y:S04]  /*1740*/  LDGSTS.E.BYPASS.128 [R127+0x18000], [R64.64+0x300], !PT ;  /* 0x18000300407f7fae */ /* 0x0003e8000f901c4a */
[----:B------:R1:W-:Y:S04]  /*1750*/  LDGSTS.E.BYPASS.128 [R129+0x18000], [R66.64+0x300], !PT ;  /* 0x1800030042817fae */ /* 0x0003e8000f901c4a */
[----:B------:R1:W-:Y:S04]  /*1760*/  LDGSTS.E.BYPASS.128 [R131+0x18000], [R68.64+0x300], !PT ;  /* 0x1800030044837fae */ /* 0x0003e8000f901c4a */
[----:B------:R1:W-:Y:S04]  /*1770*/  LDGSTS.E.BYPASS.128 [R133+0x18000], [R70.64+0x300], !PT ;  /* 0x1800030046857fae */ /* 0x0003e8000f901c4a */
[----:B------:R1:W-:Y:S04]  /*1780*/  LDGSTS.E.BYPASS.128 [R135+0x18000], [R72.64+0x300], !PT ;  /* 0x1800030048877fae */ /* 0x0003e8000f901c4a */
[----:B------:R-:W0:Y:S04]  /*1790*/  LDGDEPBAR ;  /* 0x00000000000079af */ /* 0x000e280000000000 */
        /* <DEDUP_REMOVED lines=8> */
[----:B------:R-:W0:Y:S01]  /*1820*/  LDGDEPBAR ;  /* 0x00000000000079af */ /* 0x000e220000000000 */
[----:B------:R-:W-:-:S04]  /*1830*/  DEPBAR.LE SB0, 0x6 ;  /* 0x000081800000791a */ /* 0x000fc80000000000 */
[----:B-1----:R-:W-:Y:S06]  /*1840*/  BAR.SYNC 0x0 ;  /* 0x0000000000007b1d */ /* 0x002fec0000000000 */
.L_x_1:
[----:B------:R-:W-:Y:S01]  /*1850*/  LEA R124, R122, UR8, 0x8 ;  /* 0x000000087a7c7c11 */ /* 0x000fe2000f8e40ff */
[----:B------:R-:W-:Y:S01]  /*1860*/  LDS.128 R152, [R120.X4+UR4] ;  /* 0x0000000478987984 */ /* 0x000fe20008004c00 */
[----:B------:R-:W-:Y:S01]  /*1870*/  IADD3 R75, R75, 0x1, RZ ;  /* 0x000000014b4b7810 */ /* 0x000fe20007ffe0ff */
[----:B------:R-:W-:Y:S02]  /*1880*/  ULDC.64 UR10, c[0x0][0x118] ;  /* 0x00004600000a7ab9 */ /* 0x000fe40000000a00 */
[----:B------:R-:W1:Y:S01]  /*1890*/  LDS.128 R4, [R124] ;  /* 0x000000007c047984 */ /* 0x000e620000000c00 */
[----:B------:R-:W-:-:S03]  /*18a0*/  ISETP.GE.AND P0, PT, R75, 0x4, PT ;  /* 0x000000044b00780c */ /* 0x000fc60003f06270 */
[----:B------:R-:W2:Y:S04]  /*18b0*/  LDS.128 R8, [R124+0x300] ;  /* 0x000300007c087984 */ /* 0x000ea80000000c00 */
[----:B------:R-:W3:Y:S04]  /*18c0*/  LDS.128 R12, [R124+0x100] ;  /* 0x000100007c0c7984 */ /* 0x000ee80000000c00 */
[----:B------:R-:W4:Y:S04]  /*18d0*/  LDS.128 R16, [R124+0x200] ;  /* 0x000200007c107984 */ /* 0x000f280000000c00 */
[----:B------:R-:W5:Y:S04]  /*18e0*/  LDS.128 R136, [R120.X4+UR4+0x100] ;  /* 0x0001000478887984 */ /* 0x000f680008004c00 */
[----:B------:R-:W5:Y:S01]  /*18f0*/  LDS.128 R116, [R120.X4+UR4+0x200] ;  /* 0x0002000478747984 */ /* 0x000f620008004c00 */
[C---:B-1----:R-:W-:Y:S01]  /*1900*/  FFMA R128, R152.reuse, R4, R112 ;  /* 0x0000000498807223 */ /* 0x042fe20000000070 */
[----:B--2---:R-:W-:-:S03]  /*1910*/  FFMA R130, R152, R8, R115 ;  /* 0x0000000898827223 */ /* 0x004fc60000000073 */
[C---:B------:R-:W-:Y:S01]  /*1920*/  FFMA R143, R153.reuse, R5, R128 ;  /* 0x00000005998f7223 */ /* 0x040fe20000000080 */
[----:B---3--:R-:W-:Y:S01]  /*1930*/  FFMA R112, R152, R12, R113 ;  /* 0x0000000c98707223 */ /* 0x008fe20000000071 */
[C---:B------:R-:W-:Y:S02]  /*1940*/  FFMA R141, R153.reuse, R9, R130 ;  /* 0x00000009998d7223 */ /* 0x040fe40000000082 */
[----:B------:R-:W-:Y:S01]  /*1950*/  FFMA R128, R154, R6, R143 ;  /* 0x000000069a807223 */ /* 0x000fe2000000008f */
[----:B----4-:R-:W-:Y:S01]  /*1960*/  FFMA R114, R152, R16, R114 ;  /* 0x0000001098727223 */ /* 0x010fe20000000072 */
[----:B------:R-:W-:Y:S02]  /*1970*/  FFMA R145, R153, R13, R112 ;  /* 0x0000000d99917223 */ /* 0x000fe40000000070 */
[----:B------:R-:W-:Y:S01]  /*1980*/  FFMA R157, R155, R7, R128 ;  /* 0x000000079b9d7223 */ /* 0x000fe20000000080 */
[----:B------:R-:W-:Y:S01]  /*1990*/  FFMA R132, R154, R10, R141 ;  /* 0x0000000a9a847223 */ /* 0x000fe2000000008d */
[-C--:B------:R-:W-:Y:S01]  /*19a0*/  FFMA R153, R153, R17.reuse, R114 ;  /* 0x0000001199997223 */ /* 0x080fe20000000072 */
[C---:B-----5:R-:W-:Y:S01]  /*19b0*/  FFMA R106, R136.reuse, R16, R106 ;  /* 0x00000010886a7223 */ /* 0x060fe2000000006a */
[----:B------:R-:W1:Y:S01]  /*19c0*/  LDS.128 R112, [R120.X4+UR4+0x300] ;  /* 0x0003000478707984 */ /* 0x000e620008004c00 */
[----:B------:R-:W-:Y:S01]  /*19d0*/  FFMA R104, R136, R4, R104 ;  /* 0x0000000488687223 */ /* 0x000fe20000000068 */
[----:B------:R-:W-:Y:S01]  /*19e0*/  FFMA R130, R154, R14, R145 ;  /* 0x0000000e9a827223 */ /* 0x000fe20000000091 */
[C---:B------:R-:W-:Y:S01]  /*19f0*/  FFMA R128, R136.reuse, R8, R107 ;  /* 0x0000000888807223 */ /* 0x040fe2000000006b */
[----:B------:R-:W-:Y:S01]  /*1a00*/  FFMA R136, R136, R12, R105 ;  /* 0x0000000c88887223 */ /* 0x000fe20000000069 */
[C---:B------:R-:W-:Y:S01]  /*1a10*/  FFMA R143, R137.reuse, R17, R106 ;  /* 0x00000011898f7223 */ /* 0x040fe2000000006a */
[C---:B------:R-:W-:Y:S01]  /*1a20*/  FFMA R145, R137.reuse, R5, R104 ;  /* 0x0000000589917223 */ /* 0x040fe20000000068 */
[C---:B------:R-:W-:Y:S01]  /*1a30*/  FFMA R141, R137.reuse, R9, R128 ;  /* 0x00000009898d7223 */ /* 0x040fe20000000080 */
[----:B------:R-:W2:Y:S01]  /*1a40*/  LDS.128 R104, [R120.X4+UR4+0x2000] ;  /* 0x0020000478687984 */ /* 0x000ea20008004c00 */
[----:B------:R-:W-:Y:S01]  /*1a50*/  FFMA R137, R137, R13, R136 ;  /* 0x0000000d89897223 */ /* 0x000fe20000000088 */
[-C--:B------:R-:W-:Y:S01]  /*1a60*/  FFMA R154, R154, R18.reuse, R153 ;  /* 0x000000129a9a7223 */ /* 0x080fe20000000099 */
[C---:B------:R-:W-:Y:S01]  /*1a70*/  FFMA R159, R155.reuse, R11, R132 ;  /* 0x0000000b9b9f7223 */ /* 0x040fe20000000084 */
[-C--:B------:R-:W-:Y:S01]  /*1a80*/  FFMA R153, R155, R15.reuse, R130 ;  /* 0x0000000f9b997223 */ /* 0x080fe20000000082 */
[C---:B------:R-:W-:Y:S01]  /*1a90*/  FFMA R130, R138.reuse, R18, R143 ;  /* 0x000000128a827223 */ /* 0x040fe2000000008f */
[C---:B------:R-:W-:Y:S01]  /*1aa0*/  FFMA R132, R138.reuse, R10, R141 ;  /* 0x0000000a8a847223 */ /* 0x040fe2000000008d */
[C---:B------:R-:W-:Y:S01]  /*1ab0*/  FFMA R128, R138.reuse, R14, R137 ;  /* 0x0000000e8a807223 */ /* 0x040fe20000000089 */
[----:B------:R-:W-:Y:S01]  /*1ac0*/  FFMA R138, R138, R6, R145 ;  /* 0x000000068a8a7223 */ /* 0x000fe20000000091 */
[C---:B------:R-:W-:Y:S01]  /*1ad0*/  FFMA R90, R116.reuse, R16, R90 ;  /* 0x00000010745a7223 */ /* 0x040fe2000000005a */
[C---:B------:R-:W-:Y:S01]  /*1ae0*/  FFMA R88, R116.reuse, R4, R88 ;  /* 0x0000000474587223 */ /* 0x040fe20000000058 */
[C---:B------:R-:W-:Y:S01]  /*1af0*/  FFMA R145, R139.reuse, R15, R128 ;  /* 0x0000000f8b917223 */ /* 0x040fe20000000080 */
[C---:B------:R-:W-:Y:S01]  /*1b00*/  FFMA R147, R139.reuse, R19, R130 ;  /* 0x000000138b937223 */ /* 0x040fe20000000082 */
[C---:B------:R-:W-:Y:S01]  /*1b10*/  FFMA R143, R139.reuse, R11, R132 ;  /* 0x0000000b8b8f7223 */ /* 0x040fe20000000084 */
[----:B------:R-:W-:Y:S01]  /*1b20*/  FFMA R141, R139, R7, R138 ;  /* 0x000000078b8d7223 */ /* 0x000fe2000000008a */
[C---:B------:R-:W-:Y:S01]  /*1b30*/  FFMA R128, R116.reuse, R8, R91 ;  /* 0x0000000874807223 */ /* 0x040fe2000000005b */
[----:B------:R-:W-:Y:S01]  /*1b40*/  FFMA R116, R116, R12, R89 ;  /* 0x0000000c74747223 */ /* 0x000fe20000000059 */
[C---:B------:R-:W-:Y:S01]  /*1b50*/  FFMA R139, R117.reuse, R17, R90 ;  /* 0x00000011758b7223 */ /* 0x040fe2000000005a */
[C---:B------:R-:W-:Y:S01]  /*1b60*/  FFMA R149, R117.reuse, R5, R88 ;  /* 0x0000000575957223 */ /* 0x040fe20000000058 */
[C---:B------:R-:W-:Y:S01]  /*1b70*/  FFMA R137, R117.reuse, R9, R128 ;  /* 0x0000000975897223 */ /* 0x040fe20000000080 */
[----:B------:R-:W3:Y:S01]  /*1b80*/  LDS.128 R88, [R120.X4+UR4+0x2100] ;  /* 0x0021000478587984 */ /* 0x000ee20008004c00 */
[----:B------:R-:W-:Y:S01]  /*1b90*/  FFMA R117, R117, R13, R116 ;  /* 0x0000000d75757223 */ /* 0x000fe20000000074 */
[C---:B------:R-:W-:Y:S01]  /*1ba0*/  FFMA R128, R118.reuse, R18, R139 ;  /* 0x0000001276807223 */ /* 0x040fe2000000008b */
[C---:B------:R-:W-:Y:S01]  /*1bb0*/  FFMA R130, R118.reuse, R10, R137 ;  /* 0x0000000a76827223 */ /* 0x040fe20000000089 */
[-C--:B------:R-:W-:Y:S01]  /*1bc0*/  FFMA R155, R155, R19.reuse, R154 ;  /* 0x000000139b9b7223 */ /* 0x080fe2000000009a */
[C---:B------:R-:W-:Y:S01]  /*1bd0*/  FFMA R116, R118.reuse, R14, R117 ;  /* 0x0000000e76747223 */ /* 0x040fe20000000075 */
[----:B------:R-:W-:Y:S01]  /*1be0*/  FFMA R118, R118, R6, R149 ;  /* 0x0000000676767223 */ /* 0x000fe20000000095 */
[C---:B------:R-:W-:Y:S01]  /*1bf0*/  FFMA R137, R119.reuse, R19, R128 ;  /* 0x0000001377897223 */ /* 0x040fe20000000080 */
[C---:B------:R-:W-:Y:S01]  /*1c00*/  FFMA R117, R119.reuse, R11, R130 ;  /* 0x0000000b77757223 */ /* 0x040fe20000000082 */
[C---:B------:R-:W-:Y:S01]  /*1c10*/  FFMA R139, R119.reuse, R15, R116 ;  /* 0x0000000f778b7223 */ /* 0x040fe20000000074 */
[----:B------:R-:W-:Y:S01]  /*1c20*/  FFMA R119, R119, R7, R118 ;  /* 0x0000000777777223 */ /* 0x000fe20000000076 */
[C---:B-1----:R-:W-:Y:S01]  /*1c30*/  FFMA R102, R112.reuse, R16, R102 ;  /* 0x0000001070667223 */ /* 0x042fe20000000066 */
[C---:B------:R-:W-:Y:S01]  /*1c40*/  FFMA R100, R112.reuse, R4, R100 ;  /* 0x0000000470647223 */ /* 0x040fe20000000064 */
[C---:B------:R-:W-:Y:S01]  /*1c50*/  FFMA R116, R112.reuse, R8, R103 ;  /* 0x0000000870747223 */ /* 0x040fe20000000067 */
[----:B------:R-:W-:Y:S01]  /*1c60*/  FFMA R112, R112, R12, R101 ;  /* 0x0000000c70707223 */ /* 0x000fe20000000065 */
[C---:B------:R-:W-:Y:S01]  /*1c70*/  FFMA R151, R113.reuse, R17, R102 ;  /* 0x0000001171977223 */ /* 0x040fe20000000066 */
[C---:B------:R-:W-:Y:S01]  /*1c80*/  FFMA R161, R113.reuse, R5, R100 ;  /* 0x0000000571a17223 */ /* 0x040fe20000000064 */
[C---:B------:R-:W-:Y:S01]  /*1c90*/  FFMA R149, R113.reuse, R9, R116 ;  /* 0x0000000971957223 */ /* 0x040fe20000000074 */
[----:B------:R-:W1:Y:S01]  /*1ca0*/  LDS.128 R100, [R120.X4+UR4+0x2200] ;  /* 0x0022000478647984 */ /* 0x000e620008004c00 */
[----:B------:R-:W-:Y:S01]  /*1cb0*/  FFMA R113, R113, R13, R112 ;  /* 0x0000000d71717223 */ /* 0x000fe20000000070 */
[C---:B--2---:R-:W-:Y:S01]  /*1cc0*/  FFMA R110, R104.reuse, R16, R110 ;  /* 0x00000010686e7223 */ /* 0x044fe2000000006e */
[----:B------:R-:W-:Y:S01]  /*1cd0*/  FFMA R108, R104, R4, R108 ;  /* 0x00000004686c7223 */ /* 0x000fe2000000006c */
[C---:B------:R-:W-:Y:S01]  /*1ce0*/  FFMA R116, R114.reuse, R18, R151 ;  /* 0x0000001272747223 */ /* 0x040fe20000000097 */
[C---:B------:R-:W-:Y:S01]  /*1cf0*/  FFMA R112, R114.reuse, R14, R113 ;  /* 0x0000000e72707223 */ /* 0x040fe20000000071 */
[C---:B------:R-:W-:Y:S01]  /*1d00*/  FFMA R163, R105.reuse, R17, R110 ;  /* 0x0000001169a37223 */ /* 0x040fe2000000006e */
[----:B------:R-:W-:Y:S01]  /*1d10*/  FFMA R165, R105, R5, R108 ;  /* 0x0000000569a57223 */ /* 0x000fe2000000006c */
[----:B------:R-:W-:Y:S01]  /*1d20*/  FFMA R118, R114, R10, R149 ;  /* 0x0000000a72767223 */ /* 0x000fe20000000095 */
[----:B------:R-:W-:Y:S01]  /*1d30*/  FFMA R113, R115, R15, R112 ;  /* 0x0000000f73717223 */ /* 0x000fe20000000070 */
[C---:B------:R-:W-:Y:S01]  /*1d40*/  FFMA R112, R104.reuse, R8, R111 ;  /* 0x0000000868707223 */ /* 0x040fe2000000006f */
[----:B------:R-:W-:Y:S01]  /*1d50*/  FFMA R104, R104, R12, R109 ;  /* 0x0000000c68687223 */ /* 0x000fe2000000006d */
[----:B------:R-:W-:Y:S01]  /*1d60*/  FFMA R114, R114, R6, R161 ;  /* 0x0000000672727223 */ /* 0x000fe200000000a1 */
[----:B------:R-:W2:Y:S01]  /*1d70*/  LDS.128 R108, [R120.X4+UR4+0x2300] ;  /* 0x00230004786c7984 */ /* 0x000ea20008004c00 */
[C---:B------:R-:W-:Y:S01]  /*1d80*/  FFMA R161, R105.reuse, R9, R112 ;  /* 0x0000000969a17223 */ /* 0x040fe20000000070 */
[----:B------:R-:W-:Y:S01]  /*1d90*/  FFMA R105, R105, R13, R104 ;  /* 0x0000000d69697223 */ /* 0x000fe20000000068 */
[C---:B------:R-:W-:Y:S01]  /*1da0*/  FFMA R112, R106.reuse, R18, R163 ;  /* 0x000000126a707223 */ /* 0x040fe200000000a3 */
[C---:B------:R-:W-:Y:S01]  /*1db0*/  FFMA R151, R115.reuse, R19, R116 ;  /* 0x0000001373977223 */ /* 0x040fe20000000074 */
[C---:B------:R-:W-:Y:S01]  /*1dc0*/  FFMA R149, R115.reuse, R11, R118 ;  /* 0x0000000b73957223 */ /* 0x040fe20000000076 */
[----:B------:R-:W-:Y:S01]  /*1dd0*/  FFMA R104, R106, R14, R105 ;  /* 0x0000000e6a687223 */ /* 0x000fe20000000069 */
[----:B------:R-:W-:Y:S01]  /*1de0*/  FFMA R115, R115, R7, R114 ;  /* 0x0000000773737223 */ /* 0x000fe20000000072 */
[C---:B---3--:R-:W-:Y:S01]  /*1df0*/  FFMA R98, R88.reuse, R16, R98 ;  /* 0x0000001058627223 */ /* 0x048fe20000000062 */
[C---:B------:R-:W-:Y:S01]  /*1e00*/  FFMA R96, R88.reuse, R4, R96 ;  /* 0x0000000458607223 */ /* 0x040fe20000000060 */
[----:B------:R-:W-:Y:S01]  /*1e10*/  FFMA R163, R107, R15, R104 ;  /* 0x0000000f6ba37223 */ /* 0x000fe20000000068 */
[C---:B------:R-:W-:Y:S01]  /*1e20*/  FFMA R104, R88.reuse, R8, R99 ;  /* 0x0000000858687223 */ /* 0x040fe20000000063 */
[----:B------:R-:W-:Y:S01]  /*1e30*/  FFMA R88, R88, R12, R97 ;  /* 0x0000000c58587223 */ /* 0x000fe20000000061 */
[C---:B------:R-:W-:Y:S01]  /*1e40*/  FFMA R114, R106.reuse, R10, R161 ;  /* 0x0000000a6a727223 */ /* 0x040fe200000000a1 */
[----:B------:R-:W-:Y:S01]  /*1e50*/  FFMA R106, R106, R6, R165 ;  /* 0x000000066a6a7223 */ /* 0x000fe200000000a5 */
[C---:B------:R-:W-:Y:S01]  /*1e60*/  FFMA R165, R89.reuse, R9, R104 ;  /* 0x0000000959a57223 */ /* 0x040fe20000000068 */
[C---:B------:R-:W-:Y:S01]  /*1e70*/  FFMA R167, R89.reuse, R17, R98 ;  /* 0x0000001159a77223 */ /* 0x040fe20000000062 */
[C---:B------:R-:W-:Y:S01]  /*1e80*/  FFMA R169, R89.reuse, R5, R96 ;  /* 0x0000000559a97223 */ /* 0x040fe20000000060 */
[----:B------:R-:W-:Y:S01]  /*1e90*/  FFMA R89, R89, R13, R88 ;  /* 0x0000000d59597223 */ /* 0x000fe20000000058 */
[----:B------:R-:W3:Y:S01]  /*1ea0*/  LDS.128 R96, [R120.X4+UR4+0x4000] ;  /* 0x0040000478607984 */ /* 0x000ee20008004c00 */
[C---:B------:R-:W-:Y:S01]  /*1eb0*/  FFMA R161, R107.reuse, R19, R112 ;  /* 0x000000136ba17223 */ /* 0x040fe20000000070 */
[C---:B------:R-:W-:Y:S01]  /*1ec0*/  FFMA R105, R107.reuse, R11, R114 ;  /* 0x0000000b6b697223 */ /* 0x040fe20000000072 */
[C---:B------:R-:W-:Y:S01]  /*1ed0*/  FFMA R88, R90.reuse, R14, R89 ;  /* 0x0000000e5a587223 */ /* 0x040fe20000000059 */
[----:B------:R-:W-:Y:S01]  /*1ee0*/  FFMA R107, R107, R7, R106 ;  /* 0x000000076b6b7223 */ /* 0x000fe2000000006a */
[C---:B------:R-:W-:Y:S01]  /*1ef0*/  FFMA R104, R90.reuse, R18, R167 ;  /* 0x000000125a687223 */ /* 0x040fe200000000a7 */
[C---:B------:R-:W-:Y:S01]  /*1f00*/  FFMA R106, R90.reuse, R10, R165 ;  /* 0x0000000a5a6a7223 */ /* 0x040fe200000000a5 */
[----:B------:R-:W-:Y:S01]  /*1f10*/  FFMA R90, R90, R6, R169 ;  /* 0x000000065a5a7223 */ /* 0x000fe200000000a9 */
[C---:B------:R-:W-:Y:S01]  /*1f20*/  FFMA R169, R91.reuse, R15, R88 ;  /* 0x0000000f5ba97223 */ /* 0x040fe20000000058 */
[C---:B-1----:R-:W-:Y:S01]  /*1f30*/  FFMA R88, R100.reuse, R8, R95 ;  /* 0x0000000864587223 */ /* 0x042fe2000000005f */
[C---:B------:R-:W-:Y:S01]  /*1f40*/  FFMA R94, R100.reuse, R16, R94 ;  /* 0x00000010645e7223 */ /* 0x040fe2000000005e */
[C---:B------:R-:W-:Y:S01]  /*1f50*/  FFMA R92, R100.reuse, R4, R92 ;  /* 0x00000004645c7223 */ /* 0x040fe2000000005c */
[----:B------:R-:W-:Y:S01]  /*1f60*/  FFMA R100, R100, R12, R93 ;  /* 0x0000000c64647223 */ /* 0x000fe2000000005d */
[C---:B------:R-:W-:Y:S01]  /*1f70*/  FFMA R165, R91.reuse, R19, R104 ;  /* 0x000000135ba57223 */ /* 0x040fe20000000068 */
[C---:B------:R-:W-:Y:S01]  /*1f80*/  FFMA R167, R91.reuse, R11, R106 ;  /* 0x0000000b5ba77223 */ /* 0x040fe2000000006a */
[----:B------:R-:W-:Y:S01]  /*1f90*/  FFMA R171, R91, R7, R90 ;  /* 0x000000075bab7223 */ /* 0x000fe2000000005a */
[C---:B------:R-:W-:Y:S01]  /*1fa0*/  FFMA R93, R101.reuse, R9, R88 ;  /* 0x00000009655d7223 */ /* 0x040fe20000000058 */
[C---:B------:R-:W-:Y:S01]  /*1fb0*/  FFMA R95, R101.reuse, R17, R94 ;  /* 0x00000011655f7223 */ /* 0x040fe2000000005e */
[----:B------:R-:W1:Y:S01]  /*1fc0*/  LDS.128 R88, [R120.X4+UR4+0x4100] ;  /* 0x0041000478587984 */ /* 0x000e620008004c00 */
[C---:B------:R-:W-:Y:S01]  /*1fd0*/  FFMA R173, R101.reuse, R5, R92 ;  /* 0x0000000565ad7223 */ /* 0x040fe2000000005c */
        /* <DEDUP_REMOVED lines=12> */
[----:B------:R-:W-:Y:S01]  /*20a0*/  FFMA R175, R103, R19, R94 ;  /* 0x0000001367af7223 */ /* 0x000fe2000000005e */
[----:B------:R-:W2:Y:S01]  /*20b0*/  LDS.128 R84, [R120.X4+UR4+0x4200] ;  /* 0x0042000478547984 */ /* 0x000ea20008004c00 */
[C---:B------:R-:W-:Y:S01]  /*20c0*/  FFMA R93, R109.reuse, R9, R92 ;  /* 0x000000096d5d7223 */ /* 0x040fe2000000005c */
[----:B------:R-:W-:Y:S01]  /*20d0*/  FFMA R109, R109, R13, R108 ;  /* 0x0000000d6d6d7223 */ /* 0x000fe2000000006c */
[C---:B------:R-:W-:Y:S01]  /*20e0*/  FFMA R94, R110.reuse, R18, R95 ;  /* 0x000000126e5e7223 */ /* 0x040fe2000000005f */
[----:B------:R-:W-:Y:S01]  /*20f0*/  FFMA R101, R103, R11, R100 ;  /* 0x0000000b67657223 */ /* 0x000fe20000000064 */
[C---:B------:R-:W-:Y:S01]  /*2100*/  FFMA R100, R110.reuse, R10, R93 ;  /* 0x0000000a6e647223 */ /* 0x040fe2000000005d */
[----:B------:R-:W-:Y:S01]  /*2110*/  FFMA R92, R110, R14, R109 ;  /* 0x0000000e6e5c7223 */ /* 0x000fe2000000006d */
[C---:B---3--:R-:W-:Y:S01]  /*2120*/  FFMA R82, R96.reuse, R16, R82 ;  /* 0x0000001060527223 */ /* 0x048fe20000000052 */
        /* <DEDUP_REMOVED lines=24> */
[----:B------:R-:W-:Y:S01]  /*22b0*/  FFMA R89, R89, R13, R88 ;  /* 0x0000000d59597223 */ /* 0x000fe20000000058 */
[----:B------:R-:W-:Y:S01]  /*22c0*/  FFMA R187, R99, R7, R98 ;  /* 0x0000000763bb7223 */ /* 0x000fe20000000062 */
[C---:B------:R-:W-:Y:S01]  /*22d0*/  FFMA R78, R90.reuse, R18, R79 ;  /* 0x000000125a4e7223 */ /* 0x040fe2000000004f */
[----:B------:R-:W1:Y:S01]  /*22e0*/  LDS.128 R96, [R120.X4+UR4+0x6000] ;  /* 0x0060000478607984 */ /* 0x000e620008004c00 */
[C---:B------:R-:W-:Y:S01]  /*22f0*/  FFMA R76, R90.reuse, R14, R89 ;  /* 0x0000000e5a4c7223 */ /* 0x040fe20000000059 */
[C---:B------:R-:W-:Y:S01]  /*2300*/  FFMA R80, R90.reuse, R10, R77 ;  /* 0x0000000a5a507223 */ /* 0x040fe2000000004d */
[C---:B------:R-:W-:Y:S01]  /*2310*/  FFMA R189, R91.reuse, R19, R78 ;  /* 0x000000135bbd7223 */ /* 0x040fe2000000004e */
[----:B------:R-:W-:Y:S01]  /*2320*/  FFMA R90, R90, R6, R81 ;  /* 0x000000065a5a7223 */ /* 0x000fe20000000051 */
[----:B------:R-:W-:Y:S01]  /*2330*/  FFMA R193, R91, R15, R76 ;  /* 0x0000000f5bc17223 */ /* 0x000fe2000000004c */
[C---:B--2---:R-:W-:Y:S01]  /*2340*/  FFMA R76, R84.reuse, R8, R43 ;  /* 0x00000008544c7223 */ /* 0x044fe2000000002b */
[C---:B------:R-:W-:Y:S01]  /*2350*/  FFMA R42, R84.reuse, R16, R42 ;  /* 0x00000010542a7223 */ /* 0x040fe2000000002a */
[C---:B------:R-:W-:Y:S01]  /*2360*/  FFMA R40, R84.reuse, R4, R40 ;  /* 0x0000000454287223 */ /* 0x040fe20000000028 */
[----:B------:R-:W-:Y:S01]  /*2370*/  FFMA R84, R84, R12, R41 ;  /* 0x0000000c54547223 */ /* 0x000fe20000000029 */
[C---:B------:R-:W-:Y:S01]  /*2380*/  FFMA R43, R85.reuse, R9, R76 ;  /* 0x00000009552b7223 */ /* 0x040fe2000000004c */
[C---:B------:R-:W-:Y:S01]  /*2390*/  FFMA R41, R85.reuse, R17, R42 ;  /* 0x0000001155297223 */ /* 0x040fe2000000002a */
[----:B------:R-:W2:Y:S01]  /*23a0*/  LDS.128 R76, [R120.X4+UR4+0x6100] ;  /* 0x00610004784c7984 */ /* 0x000ea20008004c00 */
[C---:B------:R-:W-:Y:S01]  /*23b0*/  FFMA R81, R85.reuse, R5, R40 ;  /* 0x0000000555517223 */ /* 0x040fe20000000028 */
[----:B------:R-:W-:Y:S01]  /*23c0*/  FFMA R85, R85, R13, R84 ;  /* 0x0000000d55557223 */ /* 0x000fe20000000054 */
[C---:B------:R-:W-:Y:S01]  /*23d0*/  FFMA R42, R86.reuse, R10, R43 ;  /* 0x0000000a562a7223 */ /* 0x040fe2000000002b */
[-C--:B------:R-:W-:Y:S01]  /*23e0*/  FFMA R191, R91, R11.reuse, R80 ;  /* 0x0000000b5bbf7223 */ /* 0x080fe20000000050 */
[C---:B------:R-:W-:Y:S01]  /*23f0*/  FFMA R80, R86.reuse, R18, R41 ;  /* 0x0000001256507223 */ /* 0x040fe20000000029 */
[C---:B------:R-:W-:Y:S01]  /*2400*/  FFMA R40, R86.reuse, R14, R85 ;  /* 0x0000000e56287223 */ /* 0x040fe20000000055 */
        /* <DEDUP_REMOVED lines=9> */
[C---:B------:R-:W-:Y:S01]  /*24a0*/  FFMA R39, R93.reuse, R9, R42 ;  /* 0x000000095d277223 */ /* 0x040fe2000000002a */
[----:B------:R-:W3:Y:S01]  /*24b0*/  LDS.128 R80, [R120.X4+UR4+0x6200] ;  /* 0x0062000478507984 */ /* 0x000ee20008004c00 */
[C---:B------:R-:W-:Y:S01]  /*24c0*/  FFMA R37, R93.reuse, R17, R38 ;  /* 0x000000115d257223 */ /* 0x040fe20000000026 */
[----:B------:R-:W-:Y:S01]  /*24d0*/  FFMA R93, R93, R5, R36 ;  /* 0x000000055d5d7223 */ /* 0x000fe20000000024 */
[C---:B------:R-:W-:Y:S01]  /*24e0*/  FFMA R36, R94.reuse, R14, R41 ;  /* 0x0000000e5e247223 */ /* 0x040fe20000000029 */
[C---:B------:R-:W-:Y:S01]  /*24f0*/  FFMA R38, R94.reuse, R10, R39 ;  /* 0x0000000a5e267223 */ /* 0x040fe20000000027 */
[C---:B------:R-:W-:Y:S01]  /*2500*/  FFMA R40, R94.reuse, R18, R37 ;  /* 0x000000125e287223 */ /* 0x040fe20000000025 */
[----:B------:R-:W-:Y:S01]  /*2510*/  FFMA R203, R87, R7, R86 ;  /* 0x0000000757cb7223 */ /* 0x000fe20000000056 */
[C---:B------:R-:W-:Y:S01]  /*2520*/  FFMA R211, R95.reuse, R15, R36 ;  /* 0x0000000f5fd37223 */ /* 0x040fe20000000024 */
[----:B------:R-:W-:Y:S01]  /*2530*/  FFMA R209, R95, R11, R38 ;  /* 0x0000000b5fd17223 */ /* 0x000fe20000000026 */
[----:B------:R-:W4:Y:S01]  /*2540*/  LDS.128 R84, [R120.X4+UR4+0x6300] ;  /* 0x0063000478547984 */ /* 0x000f220008004c00 */
        /* <DEDUP_REMOVED lines=9> */
[C---:B------:R-:W-:Y:S01]  /*25e0*/  FFMA R32, R98.reuse, R14, R37 ;  /* 0x0000000e62207223 */ /* 0x040fe20000000025 */
[C---:B------:R-:W-:Y:S01]  /*25f0*/  FFMA R34, R98.reuse, R10, R35 ;  /* 0x0000000a62227223 */ /* 0x040fe20000000023 */
[----:B------:R-:W-:Y:S01]  /*2600*/  FFMA R36, R98, R18, R33 ;  /* 0x0000001262247223 */ /* 0x000fe20000000021 */
[----:B------:R-:W-:Y:S01]  /*2610*/  FFMA R205, R95, R7, R94 ;  /* 0x000000075fcd7223 */ /* 0x000fe2000000005e */
[C---:B------:R-:W-:Y:S01]  /*2620*/  FFMA R219, R99.reuse, R15, R32 ;  /* 0x0000000f63db7223 */ /* 0x040fe20000000020 */
[----:B------:R-:W-:Y:S01]  /*2630*/  FFMA R215, R99, R11, R34 ;  /* 0x0000000b63d77223 */ /* 0x000fe20000000022 */
[C---:B--2---:R-:W-:Y:S01]  /*2640*/  FFMA R32, R76.reuse, R12, R29 ;  /* 0x0000000c4c207223 */ /* 0x044fe2000000001d */
        /* <DEDUP_REMOVED lines=8> */
[-C--:B------:R-:W-:Y:S01]  /*26d0*/  FFMA R213, R99, R19.reuse, R36 ;  /* 0x0000001363d57223 */ /* 0x080fe20000000024 */
[C---:B------:R-:W-:Y:S01]  /*26e0*/  FFMA R76, R78.reuse, R14, R31 ;  /* 0x0000000e4e4c7223 */ /* 0x040fe2000000001f */
[C---:B------:R-:W-:Y:S01]  /*26f0*/  FFMA R94, R78.reuse, R10, R29 ;  /* 0x0000000a4e5e7223 */ /* 0x040fe2000000001d */
[----:B------:R-:W-:Y:S01]  /*2700*/  LDS.128 R88, [R120.X4+UR4+0x10] ;  /* 0x0000100478587984 */ /* 0x000fe20008004c00 */
[C---:B------:R-:W-:Y:S01]  /*2710*/  FFMA R92, R78.reuse, R6, R33 ;  /* 0x000000064e5c7223 */ /* 0x040fe20000000021 */
[----:B------:R-:W-:Y:S01]  /*2720*/  FFMA R78, R78, R18, R77 ;  /* 0x000000124e4e7223 */ /* 0x000fe2000000004d */
[----:B------:R-:W-:Y:S01]  /*2730*/  FFMA R207, R95, R19, R40 ;  /* 0x000000135fcf7223 */ /* 0x000fe20000000028 */
[----:B------:R-:W1:Y:S01]  /*2740*/  LDS.128 R28, [R124+0x10] ;  /* 0x000010007c1c7984 */ /* 0x000e620000000c00 */
[C---:B------:R-:W-:Y:S01]  /*2750*/  FFMA R223, R79.reuse, R11, R94 ;  /* 0x0000000b4fdf7223 */ /* 0x040fe2000000005e */
[C---:B------:R-:W-:Y:S01]  /*2760*/  FFMA R77, R79.reuse, R19, R78 ;  /* 0x000000134f4d7223 */ /* 0x040fe2000000004e */
[C---:B------:R-:W-:Y:S01]  /*2770*/  FFMA R221, R79.reuse, R7, R92 ;  /* 0x000000074fdd7223 */ /* 0x040fe2000000005c */
[----:B------:R-:W2:Y:S01]  /*2780*/  LDS.128 R36, [R124+0x110] ;  /* 0x000110007c247984 */ /* 0x000ea20000000c00 */
[----:B------:R-:W-:Y:S01]  /*2790*/  FFMA R79, R79, R15, R76 ;  /* 0x0000000f4f4f7223 */ /* 0x000fe2000000004c */
[C---:B---3--:R-:W-:Y:S01]  /*27a0*/  FFMA R76, R80.reuse, R16, R26 ;  /* 0x00000010504c7223 */ /* 0x048fe2000000001a */
[C---:B------:R-:W-:Y:S01]  /*27b0*/  FFMA R78, R80.reuse, R8, R27 ;  /* 0x00000008504e7223 */ /* 0x040fe2000000001b */
[----:B------:R-:W3:Y:S01]  /*27c0*/  LDS.128 R32, [R124+0x310] ;  /* 0x000310007c207984 */ /* 0x000ee20000000c00 */
[C---:B------:R-:W-:Y:S01]  /*27d0*/  FFMA R26, R80.reuse, R12, R25 ;  /* 0x0000000c501a7223 */ /* 0x040fe20000000019 */
[----:B------:R-:W-:Y:S01]  /*27e0*/  FFMA R24, R80, R4, R24 ;  /* 0x0000000450187223 */ /* 0x000fe20000000018 */
[----:B------:R-:W-:Y:S01]  /*27f0*/  FFMA R98, R98, R6, R97 ;  /* 0x0000000662627223 */ /* 0x000fe20000000061 */
[----:B------:R-:W5:Y:S01]  /*2800*/  LDS.128 R40, [R124+0x210] ;  /* 0x000210007c287984 */ /* 0x000f620000000c00 */
[C---:B------:R-:W-:Y:S01]  /*2810*/  FFMA R93, R81.reuse, R17, R76 ;  /* 0x00000011515d7223 */ /* 0x040fe2000000004c */
[C---:B------:R-:W-:Y:S01]  /*2820*/  FFMA R95, R81.reuse, R9, R78 ;  /* 0x00000009515f7223 */ /* 0x040fe2000000004e */
[C---:B------:R-:W-:Y:S01]  /*2830*/  FFMA R97, R81.reuse, R13, R26 ;  /* 0x0000000d51617223 */ /* 0x040fe2000000001a */
[-C--:B------:R-:W-:Y:S01]  /*2840*/  FFMA R81, R81, R5.reuse, R24 ;  /* 0x0000000551517223 */ /* 0x080fe20000000018 */
[C---:B----4-:R-:W-:Y:S01]  /*2850*/  FFMA R4, R84.reuse, R4, R20 ;  /* 0x0000000454047223 */ /* 0x050fe20000000014 */
[----:B------:R-:W4:Y:S01]  /*2860*/  LDS.128 R24, [R120.X4+UR4+0x110] ;  /* 0x0001100478187984 */ /* 0x000f220008004c00 */
[C---:B------:R-:W-:Y:S01]  /*2870*/  FFMA R8, R84.reuse, R8, R23 ;  /* 0x0000000854087223 */ /* 0x040fe20000000017 */
[C---:B------:R-:W-:Y:S01]  /*2880*/  FFMA R16, R84.reuse, R16, R22 ;  /* 0x0000001054107223 */ /* 0x040fe20000000016 */
[----:B------:R-:W-:Y:S01]  /*2890*/  FFMA R12, R84, R12, R21 ;  /* 0x0000000c540c7223 */ /* 0x000fe20000000015 */
[C---:B------:R-:W-:Y:S01]  /*28a0*/  FFMA R5, R85.reuse, R5, R4 ;  /* 0x0000000555057223 */ /* 0x040fe20000000004 */
[----:B------:R-:W4:Y:S01]  /*28b0*/  LDS.128 R20, [R120.X4+UR4+0x210] ;  /* 0x0002100478147984 */ /* 0x000f220008004c00 */
[-C--:B------:R-:W-:Y:S01]  /*28c0*/  FFMA R110, R110, R6.reuse, R177 ;  /* 0x000000066e6e7223 */ /* 0x080fe200000000b1 */
[-C--:B------:R-:W-:Y:S01]  /*28d0*/  FFMA R76, R82, R6.reuse, R81 ;  /* 0x00000006524c7223 */ /* 0x080fe20000000051 */
[----:B------:R-:W-:Y:S01]  /*28e0*/  FFMA R6, R86, R6, R5 ;  /* 0x0000000656067223 */ /* 0x000fe20000000005 */
[C---:B------:R-:W-:Y:S01]  /*28f0*/  FFMA R9, R85.reuse, R9, R8 ;  /* 0x0000000955097223 */ /* 0x040fe20000000008 */
[-C--:B------:R-:W-:Y:S01]  /*2900*/  FFMA R78, R82, R10.reuse, R95 ;  /* 0x0000000a524e7223 */ /* 0x080fe2000000005f */
[----:B------:R-:W-:Y:S01]  /*2910*/  FFMA R13, R85, R13, R12 ;  /* 0x0000000d550d7223 */ /* 0x000fe2000000000c */
[----:B------:R-:W-:Y:S01]  /*2920*/  FFMA R227, R87, R7, R6 ;  /* 0x0000000757e37223 */ /* 0x000fe20000000006 */
[----:B------:R-:W-:Y:S01]  /*2930*/  FFMA R10, R86, R10, R9 ;  /* 0x0000000a560a7223 */ /* 0x000fe20000000009 */
[C---:B------:R-:W-:Y:S01]  /*2940*/  FFMA R80, R82.reuse, R18, R93 ;  /* 0x0000001252507223 */ /* 0x040fe2000000005d */
[-C--:B------:R-:W-:Y:S01]  /*2950*/  FFMA R82, R82, R14.reuse, R97 ;  /* 0x0000000e52527223 */ /* 0x080fe20000000061 */
[----:B------:R-:W-:Y:S01]  /*2960*/  FFMA R17, R85, R17, R16 ;  /* 0x0000001155117223 */ /* 0x000fe20000000010 */
[-C--:B------:R-:W-:Y:S01]  /*2970*/  FFMA R177, R111, R11.reuse, R100 ;  /* 0x0000000b6fb17223 */ /* 0x080fe20000000064 */
[-C--:B------:R-:W-:Y:S01]  /*2980*/  FFMA R97, R83, R11.reuse, R78 ;  /* 0x0000000b53617223 */ /* 0x080fe2000000004e */
[----:B------:R-:W-:Y:S01]  /*2990*/  FFMA R14, R86, R14, R13 ;  /* 0x0000000e560e7223 */ /* 0x000fe2000000000d */
[----:B------:R-:W-:Y:S01]  /*29a0*/  FFMA R85, R87, R11, R10 ;  /* 0x0000000b57557223 */ /* 0x000fe2000000000a */
[-C--:B------:R-:W-:Y:S01]  /*29b0*/  FFMA R103, R103, R7.reuse, R102 ;  /* 0x0000000767677223 */ /* 0x080fe20000000066 */
[C---:B-1----:R-:W-:Y:S01]  /*29c0*/  FFMA R6, R88.reuse, R28, R157 ;  /* 0x0000001c58067223 */ /* 0x042fe2000000009d */
[-C--:B------:R-:W-:Y:S01]  /*29d0*/  FFMA R111, R111, R7.reuse, R110 ;  /* 0x000000076f6f7223 */ /* 0x080fe2000000006e */
[-C--:B------:R-:W-:Y:S01]  /*29e0*/  FFMA R217, R99, R7.reuse, R98 ;  /* 0x0000000763d97223 */ /* 0x080fe20000000062 */
[----:B------:R-:W-:Y:S01]  /*29f0*/  FFMA R93, R83, R7, R76 ;  /* 0x00000007535d7223 */ /* 0x000fe2000000004c */
[----:B--2---:R-:W-:Y:S01]  /*2a00*/  FFMA R4, R88, R36, R153 ;  /* 0x0000002458047223 */ /* 0x004fe20000000099 */
[----:B------:R-:W-:Y:S01]  /*2a10*/  FFMA R11, R89, R29, R6 ;  /* 0x0000001d590b7223 */ /* 0x000fe20000000006 */
[----:B------:R-:W-:Y:S01]  /*2a20*/  FFMA R18, R86, R18, R17 ;  /* 0x0000001256127223 */ /* 0x000fe20000000011 */
[----:B------:R-:W-:Y:S01]  /*2a30*/  FFMA R99, R83, R15, R82 ;  /* 0x0000000f53637223 */ /* 0x000fe20000000052 */
[C---:B---3--:R-:W-:Y:S01]  /*2a40*/  FFMA R8, R88.reuse, R32, R159 ;  /* 0x0000002058087223 */ /* 0x048fe2000000009f */
[----:B------:R-:W-:Y:S01]  /*2a50*/  FFMA R13, R89, R37, R4 ;  /* 0x00000025590d7223 */ /* 0x000fe20000000004 */
[----:B------:R-:W-:Y:S01]  /*2a60*/  FFMA R225, R87, R19, R18 ;  /* 0x0000001357e17223 */ /* 0x000fe20000000012 */
[----:B------:R-:W1:Y:S01]  /*2a70*/  LDS.128 R4, [R120.X4+UR4+0x310] ;  /* 0x0003100478047984 */ /* 0x000e620008004c00 */
[----:B-----5:R-:W-:Y:S01]  /*2a80*/  FFMA R88, R88, R40, R155 ;  /* 0x0000002858587223 */ /* 0x020fe2000000009b */
[C---:B------:R-:W-:Y:S01]  /*2a90*/  FFMA R9, R89.reuse, R33, R8 ;  /* 0x0000002159097223 */ /* 0x040fe20000000008 */
        /* <DEDUP_REMOVED lines=8> */
[C---:B----4-:R-:W-:Y:S01]  /*2b20*/  FFMA R10, R24.reuse, R32, R143 ;  /* 0x00000020180a7223 */ /* 0x050fe2000000008f */
[C---:B------:R-:W-:Y:S01]  /*2b30*/  FFMA R8, R24.reuse, R28, R141 ;  /* 0x0000001c18087223 */ /* 0x040fe2000000008d */
[C---:B------:R-:W-:Y:S01]  /*2b40*/  FFMA R12, R24.reuse, R40, R147 ;  /* 0x00000028180c7223 */ /* 0x040fe20000000093 */
[----:B------:R-:W-:Y:S01]  /*2b50*/  FFMA R24, R24, R36, R145 ;  /* 0x0000002418187223 */ /* 0x000fe20000000091 */
[----:B------:R-:W-:Y:S01]  /*2b60*/  FFMA R87, R87, R15, R14 ;  /* 0x0000000f57577223 */ /* 0x000fe2000000000e */
[C---:B------:R-:W-:Y:S01]  /*2b70*/  FFMA R13, R25.reuse, R33, R10 ;  /* 0x00000021190d7223 */ /* 0x040fe2000000000a */
[C---:B------:R-:W-:Y:S01]  /*2b80*/  FFMA R15, R25.reuse, R41, R12 ;  /* 0x00000029190f7223 */ /* 0x040fe2000000000c */
[C---:B------:R-:W-:Y:S01]  /*2b90*/  FFMA R17, R25.reuse, R29, R8 ;  /* 0x0000001d19117223 */ /* 0x040fe20000000008 */
[----:B------:R-:W-:Y:S01]  /*2ba0*/  FFMA R25, R25, R37, R24 ;  /* 0x0000002519197223 */ /* 0x000fe20000000018 */
[----:B------:R-:W2:Y:S01]  /*2bb0*/  LDS.128 R8, [R120.X4+UR4+0x2010] ;  /* 0x0020100478087984 */ /* 0x000ea20008004c00 */
        /* <DEDUP_REMOVED lines=8> */
[----:B------:R-:W-:Y:S01]  /*2c40*/  FFMA R145, R27, R35, R16 ;  /* 0x000000231b917223 */ /* 0x000fe20000000010 */
[C---:B------:R-:W-:Y:S01]  /*2c50*/  FFMA R16, R20.reuse, R40, R137 ;  /* 0x0000002814107223 */ /* 0x040fe20000000089 */
[----:B------:R-:W-:Y:S01]  /*2c60*/  FFMA R20, R20, R36, R139 ;  /* 0x0000002414147223 */ /* 0x000fe2000000008b */
        /* <DEDUP_REMOVED lines=8> */
[----:B------:R-:W-:Y:S01]  /*2cf0*/  LDS.128 R80, [R120.X4+UR4+0x20] ;  /* 0x0000200478507984 */ /* 0x000fe20008004c00 */
[C---:B------:R-:W-:Y:S01]  /*2d00*/  FFMA R16, R22.reuse, R38, R21 ;  /* 0x0000002616107223 */ /* 0x040fe20000000015 */
[----:B------:R-:W-:Y:S01]  /*2d10*/  FFMA R22, R22, R30, R25 ;  /* 0x0000001e16167223 */ /* 0x000fe20000000019 */
[C---:B------:R-:W-:Y:S01]  /*2d20*/  FFMA R119, R23.reuse, R43, R18 ;  /* 0x0000002b17777223 */ /* 0x040fe20000000012 */
[C---:B------:R-:W-:Y:S01]  /*2d30*/  FFMA R117, R23.reuse, R35, R20 ;  /* 0x0000002317757223 */ /* 0x040fe20000000014 */
[C---:B------:R-:W-:Y:S01]  /*2d40*/  FFMA R137, R23.reuse, R39, R16 ;  /* 0x0000002717897223 */ /* 0x040fe20000000010 */
[C---:B-1----:R-:W-:Y:S01]  /*2d50*/  FFMA R18, R4.reuse, R32, R149 ;  /* 0x0000002004127223 */ /* 0x042fe20000000095 */
        /* <DEDUP_REMOVED lines=8> */
[----:B------:R-:W1:Y:S01]  /*2de0*/  LDS.128 R16, [R120.X4+UR4+0x2210] ;  /* 0x0022100478107984 */ /* 0x000e620008004c00 */
[C---:B------:R-:W-:Y:S01]  /*2df0*/  FFMA R20, R6.reuse, R42, R23 ;  /* 0x0000002a06147223 */ /* 0x040fe20000000017 */
[C---:B------:R-:W-:Y:S01]  /*2e00*/  FFMA R22, R6.reuse, R34, R21 ;  /* 0x0000002206167223 */ /* 0x040fe20000000015 */
[C---:B------:R-:W-:Y:S01]  /*2e10*/  FFMA R4, R6.reuse, R38, R5 ;  /* 0x0000002606047223 */ /* 0x040fe20000000005 */
[----:B------:R-:W-:Y:S01]  /*2e20*/  FFMA R6, R6, R30, R25 ;  /* 0x0000001e06067223 */ /* 0x000fe20000000019 */
[C---:B------:R-:W-:Y:S01]  /*2e30*/  FFMA R115, R7.reuse, R43, R20 ;  /* 0x0000002b07737223 */ /* 0x040fe20000000014 */
[C---:B--2---:R-:W-:Y:S01]  /*2e40*/  FFMA R20, R8.reuse, R40, R161 ;  /* 0x0000002808147223 */ /* 0x044fe200000000a1 */
[C---:B------:R-:W-:Y:S01]  /*2e50*/  FFMA R113, R7.reuse, R39, R4 ;  /* 0x0000002707717223 */ /* 0x040fe20000000004 */
[----:B------:R-:W-:Y:S01]  /*2e60*/  FFMA R151, R7, R31, R6 ;  /* 0x0000001f07977223 */ /* 0x000fe20000000006 */
[C---:B------:R-:W-:Y:S01]  /*2e70*/  FFMA R6, R8.reuse, R32, R105 ;  /* 0x0000002008067223 */ /* 0x040fe20000000069 */
[C---:B------:R-:W-:Y:S01]  /*2e80*/  FFMA R4, R8.reuse, R28, R107 ;  /* 0x0000001c08047223 */ /* 0x040fe2000000006b */
[----:B------:R-:W-:Y:S01]  /*2e90*/  FFMA R8, R8, R36, R163 ;  /* 0x0000002408087223 */ /* 0x000fe200000000a3 */
[C---:B------:R-:W-:Y:S01]  /*2ea0*/  FFMA R23, R9.reuse, R41, R20 ;  /* 0x0000002909177223 */ /* 0x040fe20000000014 */
[C---:B------:R-:W-:Y:S01]  /*2eb0*/  FFMA R21, R9.reuse, R33, R6 ;  /* 0x0000002109157223 */ /* 0x040fe20000000006 */
[----:B------:R-:W-:Y:S01]  /*2ec0*/  FFMA R25, R9, R29, R4 ;  /* 0x0000001d09197223 */ /* 0x000fe20000000004 */
[----:B------:R-:W-:Y:S01]  /*2ed0*/  FFMA R149, R7, R35, R22 ;  /* 0x0000002307957223 */ /* 0x000fe20000000016 */
[----:B------:R-:W-:Y:S01]  /*2ee0*/  FFMA R9, R9, R37, R8 ;  /* 0x0000002509097223 */ /* 0x000fe20000000008 */
[----:B------:R-:W2:Y:S01]  /*2ef0*/  LDS.128 R4, [R120.X4+UR4+0x2310] ;  /* 0x0023100478047984 */ /* 0x000ea20008004c00 */
[C---:B------:R-:W-:Y:S01]  /*2f00*/  FFMA R20, R10.reuse, R42, R23 ;  /* 0x0000002a0a147223 */ /* 0x040fe20000000017 */
[C---:B------:R-:W-:Y:S01]  /*2f10*/  FFMA R22, R10.reuse, R34, R21 ;  /* 0x000000220a167223 */ /* 0x040fe20000000015 */
[C---:B------:R-:W-:Y:S01]  /*2f20*/  FFMA R8, R10.reuse, R38, R9 ;  /* 0x000000260a087223 */ /* 0x040fe20000000009 */
[----:B------:R-:W-:Y:S01]  /*2f30*/  FFMA R10, R10, R30, R25 ;  /* 0x0000001e0a0a7223 */ /* 0x000fe20000000019 */
[C---:B------:R-:W-:Y:S01]  /*2f40*/  FFMA R157, R11.reuse, R43, R20 ;  /* 0x0000002b0b9d7223 */ /* 0x040fe20000000014 */
[C---:B---3--:R-:W-:Y:S01]  /*2f50*/  FFMA R20, R12.reuse, R40, R165 ;  /* 0x000000280c147223 */ /* 0x048fe200000000a5 */
[C---:B------:R-:W-:Y:S01]  /*2f60*/  FFMA R107, R11.reuse, R39, R8 ;  /* 0x000000270b6b7223 */ /* 0x040fe20000000008 */
[C---:B------:R-:W-:Y:S01]  /*2f70*/  FFMA R159, R11.reuse, R31, R10 ;  /* 0x0000001f0b9f7223 */ /* 0x040fe2000000000a */
        /* <DEDUP_REMOVED lines=14> */
[C---:B-1----:R-:W-:Y:S01]  /*3060*/  FFMA R20, R16.reuse, R40, R175 ;  /* 0x0000002810147223 */ /* 0x042fe200000000af */
        /* <DEDUP_REMOVED lines=102> */
[C---:B-1----:R-:W-:Y:S01]  /*36d0*/  FFMA R4, R8.reuse, R36, R219 ;  /* 0x0000002408047223 */ /* 0x042fe200000000db */
        /* <DEDUP_REMOVED lines=17> */
[C---:B--2---:R-:W-:Y:S01]  /*37f0*/  FFMA R10, R12.reuse, R36, R79 ;  /* 0x000000240c0a7223 */ /* 0x044fe2000000004f */
        /* <DEDUP_REMOVED lines=11> */
[----:B------:R-:W2:Y:S01]  /*38b0*/  LDS.128 R20, [R124+0x120] ;  /* 0x000120007c147984 */ /* 0x000ea20000000c00 */
[----:B------:R-:W-:Y:S01]  /*38c0*/  FFMA R147, R27, R31, R26 ;  /* 0x0000001f1b937223 */ /* 0x000fe2000000001a */
[----:B------:R-:W-:Y:S01]  /*38d0*/  FFMA R14, R14, R42, R13 ;  /* 0x0000002a0e0e7223 */ /* 0x000fe2000000000d */
[C---:B------:R-:W-:Y:S01]  /*38e0*/  FFMA R223, R15.reuse, R39, R12 ;  /* 0x000000270fdf7223 */ /* 0x040fe2000000000c */
[----:B------:R-:W4:Y:S01]  /*38f0*/  LDS.128 R8, [R124+0x20] ;  /* 0x000020007c087984 */ /* 0x000f220000000c00 */
[C---:B------:R-:W-:Y:S01]  /*3900*/  FFMA R217, R15.reuse, R31, R84 ;  /* 0x0000001f0fd97223 */ /* 0x040fe20000000054 */
[C---:B------:R-:W-:Y:S01]  /*3910*/  FFMA R219, R15.reuse, R43, R14 ;  /* 0x0000002b0fdb7223 */ /* 0x040fe2000000000e */
[C---:B---3--:R-:W-:Y:S01]  /*3920*/  FFMA R14, R16.reuse, R40, R95 ;  /* 0x00000028100e7223 */ /* 0x048fe2000000005f */
[----:B------:R-:W3:Y:S01]  /*3930*/  LDS.128 R24, [R124+0x320] ;  /* 0x000320007c187984 */ /* 0x000ee20000000c00 */
[C---:B------:R-:W-:Y:S01]  /*3940*/  FFMA R12, R16.reuse, R36, R99 ;  /* 0x00000024100c7223 */ /* 0x040fe20000000063 */
[C---:B------:R-:W-:Y:S01]  /*3950*/  FFMA R84, R16.reuse, R32, R97 ;  /* 0x0000002010547223 */ /* 0x040fe20000000061 */
[----:B------:R-:W-:Y:S01]  /*3960*/  FFMA R16, R16, R28, R93 ;  /* 0x0000001c10107223 */ /* 0x000fe2000000005d */
[----:B------:R-:W5:Y:S01]  /*3970*/  LDS.128 R76, [R124+0x220] ;  /* 0x000220007c4c7984 */ /* 0x000f620000000c00 */
[----:B------:R-:W-:Y:S01]  /*3980*/  FFMA R221, R15, R35, R86 ;  /* 0x000000230fdd7223 */ /* 0x000fe20000000056 */
[C---:B------:R-:W-:Y:S01]  /*3990*/  FFMA R93, R17.reuse, R41, R14 ;  /* 0x00000029115d7223 */ /* 0x040fe2000000000e */
[C---:B------:R-:W-:Y:S01]  /*39a0*/  FFMA R97, R17.reuse, R37, R12 ;  /* 0x0000002511617223 */ /* 0x040fe2000000000c */
[C---:B------:R-:W-:Y:S01]  /*39b0*/  FFMA R95, R17.reuse, R33, R84 ;  /* 0x00000021115f7223 */ /* 0x040fe20000000054 */
[----:B------:R-:W5:Y:S01]  /*39c0*/  LDS.128 R12, [R120.X4+UR4+0x120] ;  /* 0x00012004780c7984 */ /* 0x000f620008004c00 */
[----:B------:R-:W-:Y:S01]  /*39d0*/  FFMA R17, R17, R29, R16 ;  /* 0x0000001d11117223 */ /* 0x000fe20000000010 */
[C---:B------:R-:W-:Y:S01]  /*39e0*/  FFMA R86, R18.reuse, R42, R93 ;  /* 0x0000002a12567223 */ /* 0x040fe2000000005d */
[C---:B------:R-:W-:Y:S01]  /*39f0*/  FFMA R84, R18.reuse, R34, R95 ;  /* 0x0000002212547223 */ /* 0x040fe2000000005f */
[----:B------:R-:W-:Y:S01]  /*3a00*/  FFMA R91, R91, R43, R90 ;  /* 0x0000002b5b5b7223 */ /* 0x000fe2000000005a */
        /* <DEDUP_REMOVED lines=15> */
[C---:B------:R-:W-:Y:S01]  /*3b00*/  FFMA R30, R6.reuse, R30, R29 ;  /* 0x0000001e061e7223 */ /* 0x040fe2000000001d */
[C---:B------:R-:W-:Y:S01]  /*3b10*/  FFMA R34, R6.reuse, R34, R33 ;  /* 0x0000002206227223 */ /* 0x040fe20000000021 */
[C---:B------:R-:W-:Y:S01]  /*3b20*/  FFMA R42, R6.reuse, R42, R41 ;  /* 0x0000002a062a7223 */ /* 0x040fe20000000029 */
[----:B------:R-:W-:Y:S01]  /*3b30*/  FFMA R6, R6, R38, R5 ;  /* 0x0000002606067223 */ /* 0x000fe20000000005 */
[C---:B--2---:R-:W-:Y:S01]  /*3b40*/  FFMA R4, R80.reuse, R20, R153 ;  /* 0x0000001450047223 */ /* 0x044fe20000000099 */
[C---:B------:R-:W-:Y:S01]  /*3b50*/  FFMA R225, R7.reuse, R31, R30 ;  /* 0x0000001f07e17223 */ /* 0x040fe2000000001e */
[C---:B------:R-:W-:Y:S01]  /*3b60*/  FFMA R85, R7.reuse, R35, R34 ;  /* 0x0000002307557223 */ /* 0x040fe20000000022 */
[C---:B------:R-:W-:Y:S01]  /*3b70*/  FFMA R227, R7.reuse, R39, R6 ;  /* 0x0000002707e37223 */ /* 0x040fe20000000006 */
[C---:B----4-:R-:W-:Y:S01]  /*3b80*/  FFMA R6, R80.reuse, R8, R155 ;  /* 0x0000000850067223 */ /* 0x050fe2000000009b */
[----:B------:R-:W-:Y:S01]  /*3b90*/  FFMA R87, R7, R43, R42 ;  /* 0x0000002b07577223 */ /* 0x000fe2000000002a */
[C---:B------:R-:W-:Y:S01]  /*3ba0*/  FFMA R33, R81.reuse, R21, R4 ;  /* 0x0000001551217223 */ /* 0x040fe20000000004 */
[----:B---3--:R-:W-:Y:S01]  /*3bb0*/  FFMA R28, R80, R24, R89 ;  /* 0x00000018501c7223 */ /* 0x008fe20000000059 */
[C---:B------:R-:W-:Y:S01]  /*3bc0*/  FFMA R31, R81.reuse, R9, R6 ;  /* 0x00000009511f7223 */ /* 0x040fe20000000006 */
[----:B------:R-:W-:Y:S01]  /*3bd0*/  LDS.128 R40, [R124+0x330] ;  /* 0x000330007c287984 */ /* 0x000fe20000000c00 */
[C---:B------:R-:W-:Y:S01]  /*3be0*/  FFMA R30, R82.reuse, R22, R33 ;  /* 0x00000016521e7223 */ /* 0x040fe20000000021 */
[----:B------:R-:W-:Y:S01]  /*3bf0*/  FFMA R29, R81, R25, R28 ;  /* 0x00000019511d7223 */ /* 0x000fe2000000001c */
[----:B------:R-:W-:Y:S01]  /*3c00*/  FFMA R28, R82, R10, R31 ;  /* 0x0000000a521c7223 */ /* 0x000fe2000000001f */
[----:B------:R-:W2:Y:S01]  /*3c10*/  LDS.128 R4, [R120.X4+UR4+0x320] ;  /* 0x0003200478047984 */ /* 0x000ea20008004c00 */
[----:B-----5:R-:W-:Y:S01]  /*3c20*/  FFMA R80, R80, R76, R91 ;  /* 0x0000004c50507223 */ /* 0x020fe2000000005b */
        /* <DEDUP_REMOVED lines=149> */
[----:B------:R-:W2:Y:S01]  /*4580*/  LDS.128 R28, [R120.X4+UR4+0x6020] ;  /* 0x00602004781c7984 */ /* 0x000ea20008004c00 */
        /* <DEDUP_REMOVED lines=39> */
[C---:B--2---:R-:W-:Y:S01]  /*4800*/  FFMA R4, R28.reuse, R8, R213 ;  /* 0x000000081c047223 */ /* 0x044fe200000000d5 */
        /* <DEDUP_REMOVED lines=14> */
[----:B------:R-:W-:Y:S01]  /*48f0*/  FFMA R81, R81, R77, R80 ;  /* 0x0000004d51517223 */ /* 0x000fe20000000050 */
[C---:B------:R-:W-:Y:S01]  /*4900*/  FFMA R213, R31.reuse, R79, R32 ;  /* 0x0000004f1fd57223 */ /* 0x040fe20000000020 */
[C---:B------:R-:W-:Y:S01]  /*4910*/  FFMA R211, R31.reuse, R23, R30 ;  /* 0x000000171fd37223 */ /* 0x040fe2000000001e */
[C---:B---3--:R-:W-:Y:S01]  /*4920*/  FFMA R30, R12.reuse, R20, R223 ;  /* 0x000000140c1e7223 */ /* 0x048fe200000000df */
[C---:B------:R-:W-:Y:S01]  /*4930*/  FFMA R32, R12.reuse, R76, R219 ;  /* 0x0000004c0c207223 */ /* 0x040fe200000000db */
[C---:B------:R-:W-:Y:S01]  /*4940*/  FFMA R215, R31.reuse, R11, R28 ;  /* 0x0000000b1fd77223 */ /* 0x040fe2000000001c */
[----:B------:R-:W-:Y:S01]  /*4950*/  FFMA R28, R12, R8, R217 ;  /* 0x000000080c1c7223 */ /* 0x000fe200000000d9 */
[----:B------:R-:W-:Y:S01]  /*4960*/  FFMA R209, R31, R27, R34 ;  /* 0x0000001b1fd17223 */ /* 0x000fe20000000022 */
[----:B------:R-:W-:Y:S01]  /*4970*/  FFMA R82, R82, R78, R81 ;  /* 0x0000004e52527223 */ /* 0x000fe20000000051 */
        /* <DEDUP_REMOVED lines=8> */
[----:B------:R-:W-:Y:S01]  /*4a00*/  LDS.128 R80, [R120.X4+UR4+0x30] ;  /* 0x0000300478507984 */ /* 0x000fe20008004c00 */
[C---:B------:R-:W-:Y:S01]  /*4a10*/  FFMA R12, R14.reuse, R10, R33 ;  /* 0x0000000a0e0c7223 */ /* 0x040fe20000000021 */
[C---:B------:R-:W-:Y:S01]  /*4a20*/  FFMA R219, R15.reuse, R23, R84 ;  /* 0x000000170fdb7223 */ /* 0x040fe20000000054 */
[----:B------:R-:W-:Y:S01]  /*4a30*/  FFMA R14, R14, R26, R13 ;  /* 0x0000001a0e0e7223 */ /* 0x000fe2000000000d */
[----:B------:R-:W3:Y:S01]  /*4a40*/  LDS.128 R28, [R124+0x30] ;  /* 0x000030007c1c7984 */ /* 0x000ee20000000c00 */
[C---:B------:R-:W-:Y:S01]  /*4a50*/  FFMA R223, R15.reuse, R11, R12 ;  /* 0x0000000b0fdf7223 */ /* 0x040fe2000000000c */
[C---:B-1----:R-:W-:Y:S01]  /*4a60*/  FFMA R12, R16.reuse, R20, R99 ;  /* 0x00000014100c7223 */ /* 0x042fe20000000063 */
[C---:B------:R-:W-:Y:S01]  /*4a70*/  FFMA R217, R15.reuse, R27, R14 ;  /* 0x0000001b0fd97223 */ /* 0x040fe2000000000e */
[----:B------:R-:W1:Y:S01]  /*4a80*/  LDS.128 R36, [R124+0x130] ;  /* 0x000130007c247984 */ /* 0x000e620000000c00 */
[C---:B------:R-:W-:Y:S01]  /*4a90*/  FFMA R14, R16.reuse, R76, R97 ;  /* 0x0000004c100e7223 */ /* 0x040fe20000000061 */
[C---:B------:R-:W-:Y:S01]  /*4aa0*/  FFMA R84, R16.reuse, R24, R93 ;  /* 0x0000001810547223 */ /* 0x040fe2000000005d */
[----:B------:R-:W-:Y:S01]  /*4ab0*/  FFMA R16, R16, R8, R95 ;  /* 0x0000000810107223 */ /* 0x000fe2000000005f */
[----:B------:R-:W4:Y:S01]  /*4ac0*/  LDS.128 R32, [R124+0x230] ;  /* 0x000230007c207984 */ /* 0x000f220000000c00 */
        /* <DEDUP_REMOVED lines=21> */
[----:B------:R-:W2:Y:S01]  /*4c20*/  LDS.128 R16, [R120.X4+UR4+0x230] ;  /* 0x0002300478107984 */ /* 0x000ea20008004c00 */
        /* <DEDUP_REMOVED lines=9> */
[C---:B---3--:R-:W-:Y:S01]  /*4cc0*/  FFMA R6, R80.reuse, R28, R91 ;  /* 0x0000001c50067223 */ /* 0x048fe2000000005b */
[----:B------:R-:W-:Y:S01]  /*4cd0*/  LDS.128 R76, [R124+0x340] ;  /* 0x000340007c4c7984 */ /* 0x000fe20000000c00 */
[----:B-1----:R-:W-:-:S02]  /*4ce0*/  FFMA R4, R80, R36, R153 ;  /* 0x0000002450047223 */ /* 0x002fc40000000099 */
[C---:B------:R-:W-:Y:S01]  /*4cf0*/  FFMA R11, R81.reuse, R29, R6 ;  /* 0x0000001d510b7223 */ /* 0x040fe20000000006 */
[C---:B----4-:R-:W-:Y:S01]  /*4d00*/  FFMA R8, R80.reuse, R32, R155 ;  /* 0x0000002050087223 */ /* 0x050fe2000000009b */
[C---:B------:R-:W-:Y:S01]  /*4d10*/  FFMA R21, R81.reuse, R37, R4 ;  /* 0x0000002551157223 */ /* 0x040fe20000000004 */
[----:B------:R-:W-:Y:S01]  /*4d20*/  FFMA R80, R80, R40, R89 ;  /* 0x0000002850507223 */ /* 0x000fe20000000059 */
[----:B------:R-:W1:Y:S01]  /*4d30*/  LDS.128 R4, [R120.X4+UR4+0x330] ;  /* 0x0003300478047984 */ /* 0x000e620008004c00 */
[C---:B------:R-:W-:Y:S01]  /*4d40*/  FFMA R9, R81.reuse, R33, R8 ;  /* 0x0000002151097223 */ /* 0x040fe20000000008 */
[C---:B------:R-:W-:Y:S01]  /*4d50*/  FFMA R8, R82.reuse, R30, R11 ;  /* 0x0000001e52087223 */ /* 0x040fe2000000000b */
[C---:B------:R-:W-:Y:S01]  /*4d60*/  FFMA R10, R82.reuse, R38, R21 ;  /* 0x00000026520a7223 */ /* 0x040fe20000000015 */
[----:B------:R-:W-:Y:S01]  /*4d70*/  FFMA R81, R81, R41, R80 ;  /* 0x0000002951517223 */ /* 0x000fe20000000050 */
[----:B------:R-:W-:Y:S01]  /*4d80*/  FFMA R20, R82, R34, R9 ;  /* 0x0000002252147223 */ /* 0x000fe20000000009 */
[C---:B------:R-:W-:Y:S01]  /*4d90*/  FFMA R91, R83.reuse, R31, R8 ;  /* 0x0000001f535b7223 */ /* 0x040fe20000000008 */
[C---:B------:R-:W-:Y:S01]  /*4da0*/  FFMA R89, R83.reuse, R39, R10 ;  /* 0x0000002753597223 */ /* 0x040fe2000000000a */
[C---:B-----5:R-:W-:Y:S01]  /*4db0*/  FFMA R10, R12.reuse, R32, R145 ;  /* 0x000000200c0a7223 */ /* 0x060fe20000000091 */
        /* <DEDUP_REMOVED lines=14> */
[C---:B--2---:R-:W-:Y:S01]  /*4ea0*/  FFMA R20, R16.reuse, R40, R117 ;  /* 0x0000002810147223 */ /* 0x044fe20000000075 */
        /* <DEDUP_REMOVED lines=188> */
[C---:B---3--:R-:W-:Y:S01]  /*5a70*/  FFMA R10, R12.reuse, R36, R219 ;  /* 0x000000240c0a7223 */ /* 0x048fe200000000db */
        /* <DEDUP_REMOVED lines=18> */
[C---:B--2---:R-:W-:Y:S01]  /*5ba0*/  FFMA R12, R16.reuse, R36, R93 ;  /* 0x00000024100c7223 */ /* 0x044fe2000000005d */
[C---:B------:R-:W-:Y:S01]  /*5bb0*/  FFMA R221, R15.reuse, R43, R14 ;  /* 0x0000002b0fdd7223 */ /* 0x040fe2000000000e */
[----:B------:R-:W2:Y:S01]  /*5bc0*/  LDS.128 R24, [R124+0x140] ;  /* 0x000140007c187984 */ /* 0x000ea20000000c00 */
[C---:B------:R-:W-:Y:S01]  /*5bd0*/  FFMA R14, R16.reuse, R32, R95 ;  /* 0x00000020100e7223 */ /* 0x040fe2000000005f */
[C---:B------:R-:W-:Y:S01]  /*5be0*/  FFMA R84, R16.reuse, R40, R97 ;  /* 0x0000002810547223 */ /* 0x040fe20000000061 */
[----:B------:R-:W-:Y:S01]  /*5bf0*/  FFMA R219, R15, R35, R86 ;  /* 0x000000230fdb7223 */ /* 0x000fe20000000056 */
[----:B------:R-:W4:Y:S01]  /*5c00*/  LDS.128 R20, [R124+0x240] ;  /* 0x000240007c147984 */ /* 0x000f220000000c00 */
[C---:B------:R-:W-:Y:S01]  /*5c10*/  FFMA R95, R17.reuse, R33, R14 ;  /* 0x00000021115f7223 */ /* 0x040fe2000000000e */
[C---:B------:R-:W-:Y:S01]  /*5c20*/  FFMA R97, R17.reuse, R37, R12 ;  /* 0x0000002511617223 */ /* 0x040fe2000000000c */
[----:B------:R-:W-:Y:S01]  /*5c30*/  FFMA R16, R16, R28, R99 ;  /* 0x0000001c10107223 */ /* 0x000fe20000000063 */
[----:B------:R-:W5:Y:S01]  /*5c40*/  LDS.128 R12, [R120.X4+UR4+0x140] ;  /* 0x00014004780c7984 */ /* 0x000f620008004c00 */
        /* <DEDUP_REMOVED lines=29> */
[----:B--2---:R-:W-:-:S02]  /*5e20*/  FFMA R4, R80, R24, R89 ;  /* 0x0000001850047223 */ /* 0x004fc40000000059 */
[C---:B------:R-:W-:Y:S01]  /*5e30*/  FFMA R31, R81.reuse, R9, R6 ;  /* 0x00000009511f7223 */ /* 0x040fe20000000006 */
[C---:B----4-:R-:W-:Y:S01]  /*5e40*/  FFMA R28, R80.reuse, R20, R153 ;  /* 0x00000014501c7223 */ /* 0x050fe20000000099 */
[C---:B------:R-:W-:Y:S01]  /*5e50*/  FFMA R33, R81.reuse, R25, R4 ;  /* 0x0000001951217223 */ /* 0x040fe20000000004 */
[----:B------:R-:W-:Y:S01]  /*5e60*/  FFMA R80, R80, R76, R155 ;  /* 0x0000004c50507223 */ /* 0x000fe2000000009b */
[----:B------:R-:W2:Y:S01]  /*5e70*/  LDS.128 R4, [R120.X4+UR4+0x340] ;  /* 0x0003400478047984 */ /* 0x000ea20008004c00 */
        /* <DEDUP_REMOVED lines=170> */
[----:B------:R-:W3:Y:S01]  /*6920*/  LDS.128 R12, [R120.X4+UR4+0x6140] ;  /* 0x00614004780c7984 */ /* 0x000ee20008004c00 */
[C---:B------:R-:W-:Y:S01]  /*6930*/  FFMA R32, R18.reuse, R22, R35 ;  /* 0x0000001612207223 */ /* 0x040fe20000000023 */
[C---:B------:R-:W-:Y:S01]  /*6940*/  FFMA R16, R18.reuse, R26, R17 ;  /* 0x0000001a12107223 */ /* 0x040fe20000000011 */
[----:B------:R-:W-:Y:S01]  /*6950*/  FFMA R18, R18, R10, R37 ;  /* 0x0000000a12127223 */ /* 0x000fe20000000025 */
[C---:B------:R-:W-:Y:S01]  /*6960*/  FFMA R195, R19.reuse, R79, R34 ;  /* 0x0000004f13c37223 */ /* 0x040fe20000000022 */
[C---:B------:R-:W-:Y:S01]  /*6970*/  FFMA R197, R19.reuse, R23, R32 ;  /* 0x0000001713c57223 */ /* 0x040fe20000000020 */
        /* <DEDUP_REMOVED lines=15> */
[----:B------:R-:W-:Y:S01]  /*6a70*/  FFMA R6, R6, R26, R5 ;  /* 0x0000001a06067223 */ /* 0x000fe20000000005 */
[C---:B------:R-:W-:Y:S01]  /*6a80*/  FFMA R201, R7.reuse, R79, R34 ;  /* 0x0000004f07c97223 */ /* 0x040fe20000000022 */
[C---:B------:R-:W-:Y:S01]  /*6a90*/  FFMA R207, R7.reuse, R11, R4 ;  /* 0x0000000b07cf7223 */ /* 0x040fe20000000004 */
[C---:B--2---:R-:W-:Y:S01]  /*6aa0*/  FFMA R4, R28.reuse, R8, R215 ;  /* 0x000000081c047223 */ /* 0x044fe200000000d7 */
        /* <DEDUP_REMOVED lines=27> */
[----:B------:R-:W-:Y:S01]  /*6c60*/  FFMA R13, R13, R77, R12 ;  /* 0x0000004d0d0d7223 */ /* 0x000fe2000000000c */
[C---:B------:R-:W-:Y:S01]  /*6c70*/  FFMA R86, R14.reuse, R22, R29 ;  /* 0x000000160e567223 */ /* 0x040fe2000000001d */
[C---:B------:R-:W-:Y:S01]  /*6c80*/  FFMA R12, R14.reuse, R10, R33 ;  /* 0x0000000a0e0c7223 */ /* 0x040fe20000000021 */
[----:B------:R-:W-:Y:S01]  /*6c90*/  LDS.128 R80, [R120.X4+UR4+0x50] ;  /* 0x0000500478507984 */ /* 0x000fe20008004c00 */
[----:B------:R-:W-:Y:S01]  /*6ca0*/  FFMA R14, R14, R78, R13 ;  /* 0x0000004e0e0e7223 */ /* 0x000fe2000000000d */
[C---:B------:R-:W-:Y:S01]  /*6cb0*/  FFMA R221, R15.reuse, R27, R84 ;  /* 0x0000001b0fdd7223 */ /* 0x040fe20000000054 */
[C---:B------:R-:W-:Y:S01]  /*6cc0*/  FFMA R223, R15.reuse, R11, R12 ;  /* 0x0000000b0fdf7223 */ /* 0x040fe2000000000c */
[----:B------:R-:W3:Y:S01]  /*6cd0*/  LDS.128 R28, [R124+0x150] ;  /* 0x000150007c1c7984 */ /* 0x000ee20000000c00 */
[C---:B------:R-:W-:Y:S01]  /*6ce0*/  FFMA R219, R15.reuse, R79, R14 ;  /* 0x0000004f0fdb7223 */ /* 0x040fe2000000000e */
[C---:B-1----:R-:W-:Y:S01]  /*6cf0*/  FFMA R14, R16.reuse, R20, R93 ;  /* 0x00000014100e7223 */ /* 0x042fe2000000005d */
[C---:B------:R-:W-:Y:S01]  /*6d00*/  FFMA R12, R16.reuse, R24, R97 ;  /* 0x00000018100c7223 */ /* 0x040fe20000000061 */
[----:B------:R-:W1:Y:S01]  /*6d10*/  LDS.128 R36, [R124+0x50] ;  /* 0x000050007c247984 */ /* 0x000e620000000c00 */
[C---:B------:R-:W-:Y:S01]  /*6d20*/  FFMA R84, R16.reuse, R76, R95 ;  /* 0x0000004c10547223 */ /* 0x040fe2000000005f */
[----:B------:R-:W-:Y:S01]  /*6d30*/  FFMA R217, R15, R23, R86 ;  /* 0x000000170fd97223 */ /* 0x000fe20000000056 */
[C---:B------:R-:W-:Y:S01]  /*6d40*/  FFMA R95, R17.reuse, R21, R14 ;  /* 0x00000015115f7223 */ /* 0x040fe2000000000e */
[----:B------:R-:W4:Y:S01]  /*6d50*/  LDS.128 R32, [R124+0x250] ;  /* 0x000250007c207984 */ /* 0x000f220000000c00 */
[C---:B------:R-:W-:Y:S01]  /*6d60*/  FFMA R97, R17.reuse, R25, R12 ;  /* 0x0000001911617223 */ /* 0x040fe2000000000c */
[----:B------:R-:W-:Y:S01]  /*6d70*/  FFMA R16, R16, R8, R99 ;  /* 0x0000000810107223 */ /* 0x000fe20000000063 */
[C---:B------:R-:W-:Y:S01]  /*6d80*/  FFMA R93, R17.reuse, R77, R84 ;  /* 0x0000004d115d7223 */ /* 0x040fe20000000054 */
[----:B------:R-:W5:Y:S01]  /*6d90*/  LDS.128 R12, [R120.X4+UR4+0x150] ;  /* 0x00015004780c7984 */ /* 0x000f620008004c00 */
        /* <DEDUP_REMOVED lines=10> */
[C---:B------:R-:W-:Y:S01]  /*6e40*/  FFMA R97, R19.reuse, R27, R16 ;  /* 0x0000001b13617223 */ /* 0x040fe20000000010 */
        /* <DEDUP_REMOVED lines=15> */
[----:B------:R-:W-:Y:S01]  /*6f40*/  LDS.128 R76, [R124+0x360] ;  /* 0x000360007c4c7984 */ /* 0x000fe20000000c00 */
[C---:B---3--:R-:W-:Y:S01]  /*6f50*/  FFMA R6, R80.reuse, R28, R153 ;  /* 0x0000001c50067223 */ /* 0x048fe20000000099 */
[----:B-1----:R-:W-:-:S03]  /*6f60*/  FFMA R4, R80, R36, R91 ;  /* 0x0000002450047223 */ /* 0x002fc6000000005b */
[C---:B------:R-:W-:Y:S01]  /*6f70*/  FFMA R11, R81.reuse, R29, R6 ;  /* 0x0000001d510b7223 */ /* 0x040fe20000000006 */
[----:B----4-:R-:W-:Y:S01]  /*6f80*/  FFMA R8, R80, R32, R89 ;  /* 0x0000002050087223 */ /* 0x010fe20000000059 */
[C---:B------:R-:W-:Y:S02]  /*6f90*/  FFMA R21, R81.reuse, R37, R4 ;  /* 0x0000002551157223 */ /* 0x040fe40000000004 */
[C---:B------:R-:W-:Y:S01]  /*6fa0*/  FFMA R10, R82.reuse, R30, R11 ;  /* 0x0000001e520a7223 */ /* 0x040fe2000000000b */
[----:B------:R-:W1:Y:S01]  /*6fb0*/  LDS.128 R4, [R120.X4+UR4+0x350] ;  /* 0x0003500478047984 */ /* 0x000e620008004c00 */
[----:B------:R-:W-:Y:S01]  /*6fc0*/  FFMA R9, R81, R33, R8 ;  /* 0x0000002151097223 */ /* 0x000fe20000000008 */
[----:B------:R-:W-:Y:S01]  /*6fd0*/  FFMA R8, R82, R38, R21 ;  /* 0x0000002652087223 */ /* 0x000fe20000000015 */
[C---:B------:R-:W-:Y:S01]  /*6fe0*/  FFMA R153, R83.reuse, R31, R10 ;  /* 0x0000001f53997223 */ /* 0x040fe2000000000a */
[----:B-----5:R-:W-:Y:S01]  /*6ff0*/  FFMA R10, R12, R32, R145 ;  /* 0x000000200c0a7223 */ /* 0x020fe20000000091 */
[----:B------:R-:W-:Y:S01]  /*7000*/  FFMA R20, R82, R34, R9 ;  /* 0x0000002252147223 */ /* 0x000fe20000000009 */
[----:B------:R-:W-:Y:S01]  /*7010*/  FFMA R89, R83, R39, R8 ;  /* 0x0000002753597223 */ /* 0x000fe20000000008 */
[C---:B------:R-:W-:Y:S01]  /*7020*/  FFMA R8, R12.reuse, R28, R143 ;  /* 0x0000001c0c087223 */ /* 0x040fe2000000008f */
[----:B------:R-:W-:Y:S01]  /*7030*/  FFMA R23, R13, R33, R10 ;  /* 0x000000210d177223 */ /* 0x000fe2000000000a */
[----:B------:R-:W-:Y:S01]  /*7040*/  FFMA R91, R83, R35, R20 ;  /* 0x00000023535b7223 */ /* 0x000fe20000000014 */
[C---:B------:R-:W-:Y:S01]  /*7050*/  FFMA R20, R12.reuse, R40, R141 ;  /* 0x000000280c147223 */ /* 0x040fe2000000008d */
[----:B------:R-:W-:Y:S01]  /*7060*/  FFMA R12, R12, R36, R147 ;  /* 0x000000240c0c7223 */ /* 0x000fe20000000093 */
[C---:B------:R-:W-:Y:S01]  /*7070*/  FFMA R25, R13.reuse, R29, R8 ;  /* 0x0000001d0d197223 */ /* 0x040fe20000000008 */
[----:B------:R-:W-:Y:S01]  /*7080*/  FFMA R80, R80, R40, R155 ;  /* 0x0000002850507223 */ /* 0x000fe2000000009b */
        /* <DEDUP_REMOVED lines=177> */
[----:B------:R-:W-:Y:S01]  /*7ba0*/  FFMA R6, R6, R30, R5 ;  /* 0x0000001e06067223 */ /* 0x000fe20000000005 */
        /* <DEDUP_REMOVED lines=16> */
[----:B------:R-:W-:Y:S01]  /*7cb0*/  FFMA R81, R81, R41, R80 ;  /* 0x0000002951517223 */ /* 0x000fe20000000050 */
        /* <DEDUP_REMOVED lines=23> */
[C---:B--2---:R-:W-:Y:S01]  /*7e30*/  FFMA R14, R16.reuse, R32, R95 ;  /* 0x00000020100e7223 */ /* 0x044fe2000000005f */
[C---:B------:R-:W-:Y:S01]  /*7e40*/  FFMA R12, R16.reuse, R28, R97 ;  /* 0x0000001c100c7223 */ /* 0x040fe20000000061 */
[----:B------:R-:W2:Y:S01]  /*7e50*/  LDS.128 R24, [R124+0x60] ;  /* 0x000060007c187984 */ /* 0x000ea20000000c00 */
[----:B------:R-:W-:Y:S01]  /*7e60*/  FFMA R221, R15, R35, R86 ;  /* 0x000000230fdd7223 */ /* 0x000fe20000000056 */
[C---:B------:R-:W-:Y:S01]  /*7e70*/  FFMA R84, R16.reuse, R40, R93 ;  /* 0x0000002810547223 */ /* 0x040fe2000000005d */
        /* <DEDUP_REMOVED lines=9> */
[----:B------:R-:W-:Y:S01]  /*7f10*/  FFMA R16, R18, R30, R97 ;  /* 0x0000001e12107223 */ /* 0x000fe20000000061 */
[----:B-1----:R-:W-:Y:S01]  /*7f20*/  FFMA R28, R4, R28, R225 ;  /* 0x0000001c041c7223 */ /* 0x002fe200000000e1 */
[----:B------:R-:W-:Y:S01]  /*7f30*/  FFMA R18, R18, R38, R17 ;  /* 0x0000002612127223 */ /* 0x000fe20000000011 */
[C---:B------:R-:W-:Y:S01]  /*7f40*/  FFMA R40, R4.reuse, R40, R85 ;  /* 0x0000002804287223 */ /* 0x040fe20000000055 */
[C---:B------:R-:W-:Y:S01]  /*7f50*/  FFMA R32, R4.reuse, R32, R87 ;  /* 0x0000002004207223 */ /* 0x040fe20000000057 */
[C---:B------:R-:W-:Y:S01]  /*7f60*/  FFMA R95, R19.reuse, R43, R86 ;  /* 0x0000002b135f7223 */ /* 0x040fe20000000056 */
[C---:B------:R-:W-:Y:S01]  /*7f70*/  FFMA R93, R19.reuse, R35, R84 ;  /* 0x00000023135d7223 */ /* 0x040fe20000000054 */
[C---:B------:R-:W-:Y:S01]  /*7f80*/  FFMA R97, R19.reuse, R31, R16 ;  /* 0x0000001f13617223 */ /* 0x040fe20000000010 */
        /* <DEDUP_REMOVED lines=17> */
[----:B--2---:R-:W-:-:S03]  /*80a0*/  FFMA R4, R80, R24, R89 ;  /* 0x0000001850047223 */ /* 0x004fc60000000059 */
[C---:B------:R-:W-:Y:S01]  /*80b0*/  FFMA R31, R81.reuse, R9, R6 ;  /* 0x00000009511f7223 */ /* 0x040fe20000000006 */
[----:B----4-:R-:W-:Y:S01]  /*80c0*/  FFMA R28, R80, R20, R91 ;  /* 0x00000014501c7223 */ /* 0x010fe2000000005b */
[C---:B------:R-:W-:Y:S02]  /*80d0*/  FFMA R33, R81.reuse, R25, R4 ;  /* 0x0000001951217223 */ /* 0x040fe40000000004 */
[C---:B------:R-:W-:Y:S01]  /*80e0*/  FFMA R30, R82.reuse, R10, R31 ;  /* 0x0000000a521e7223 */ /* 0x040fe2000000001f */
[----:B------:R-:W2:Y:S01]  /*80f0*/  LDS.128 R4, [R120.X4+UR4+0x360] ;  /* 0x0003600478047984 */ /* 0x000ea20008004c00 */
        /* <DEDUP_REMOVED lines=246> */
[----:B--2---:R-:W-:Y:S01]  /*9060*/  FFMA R8, R4, R8, R225 ;  /* 0x0000000804087223 */ /* 0x004fe200000000e1 */
        /* <DEDUP_REMOVED lines=1343> */
[----:B------:R-:W-:Y:S01]  /*e460*/  FFMA R81, R81, R41, R80 ;  /* 0x0000002951517223 */ /* 0x000fe20000000050 */
[C---:B---3--:R-:W-:Y:S01]  /*e470*/  FFMA R8, R12.reuse, R36, R223 ;  /* 0x000000240c087223 */ /* 0x048fe200000000df */
[C---:B------:R-:W-:Y:S01]  /*e480*/  FFMA R10, R12.reuse, R28, R221 ;  /* 0x0000001c0c0a7223 */ /* 0x040fe200000000dd */
[----:B------:R-:W-:Y:S01]  /*e490*/  FFMA R20, R12, R32, R217 ;  /* 0x000000200c147223 */ /* 0x000fe200000000d9 */
[----:B------:R-:W-:Y:S01]  /*e4a0*/  FFMA R211, R11, R43, R22 ;  /* 0x0000002b0bd37223 */ /* 0x000fe20000000016 */
[----:B------:R-:W-:Y:S01]  /*e4b0*/  FFMA R82, R82, R42, R81 ;  /* 0x0000002a52527223 */ /* 0x000fe20000000051 */
[----:B------:R-:W-:Y:S01]  /*e4c0*/  FFMA R12, R12, R40, R219 ;  /* 0x000000280c0c7223 */ /* 0x000fe200000000db */
        /* <DEDUP_REMOVED lines=8> */
[----:B------:R-:W-:Y:S01]  /*e550*/  LDS.128 R24, [R124+0x1c0] ;  /* 0x0001c0007c187984 */ /* 0x000fe20000000c00 */
[----:B------:R-:W-:Y:S01]  /*e560*/  FFMA R14, R14, R42, R13 ;  /* 0x0000002a0e0e7223 */ /* 0x000fe2000000000d */
[C---:B------:R-:W-:Y:S01]  /*e570*/  FFMA R223, R15.reuse, R39, R12 ;  /* 0x000000270fdf7223 */ /* 0x040fe2000000000c */
[C---:B--2---:R-:W-:Y:S01]  /*e580*/  FFMA R12, R16.reuse, R28, R95 ;  /* 0x0000001c100c7223 */ /* 0x044fe2000000005f */
[----:B------:R-:W2:Y:S01]  /*e590*/  LDS.128 R8, [R120.X4+UR4+0xc0] ;  /* 0x0000c00478087984 */ /* 0x000ea20008004c00 */
[C---:B------:R-:W-:Y:S01]  /*e5a0*/  FFMA R217, R15.reuse, R43, R14 ;  /* 0x0000002b0fd97223 */ /* 0x040fe2000000000e */
[C---:B------:R-:W-:Y:S01]  /*e5b0*/  FFMA R14, R16.reuse, R32, R93 ;  /* 0x00000020100e7223 */ /* 0x040fe2000000005d */
[C---:B------:R-:W-:Y:S01]  /*e5c0*/  FFMA R219, R15.reuse, R31, R20 ;  /* 0x0000001f0fdb7223 */ /* 0x040fe20000000014 */
[----:B------:R-:W3:Y:S01]  /*e5d0*/  LDS.128 R76, [R124+0x2c0] ;  /* 0x0002c0007c4c7984 */ /* 0x000ee20000000c00 */
        /* <DEDUP_REMOVED lines=34> */
[----:B------:R-:W-:Y:S01]  /*e800*/  LDS.128 R32, [R120.X4+UR4+0x63c0] ;  /* 0x0063c00478207984 */ /* 0x000fe20008004c00 */
[----:B--2---:R-:W-:-:S03]  /*e810*/  FFMA R6, R8, R24, R153 ;  /* 0x0000001808067223 */ /* 0x004fc60000000099 */
[----:B------:R-:W-:Y:S01]  /*e820*/  LDS.128 R36, [R120.X4+UR4+0xd0] ;  /* 0x0000d00478247984 */ /* 0x000fe20008004c00 */
[C---:B---3--:R-:W-:Y:S01]  /*e830*/  FFMA R20, R8.reuse, R76, R91 ;  /* 0x0000004c08147223 */ /* 0x048fe2000000005b */
[C---:B------:R-:W-:Y:S01]  /*e840*/  FFMA R23, R9.reuse, R25, R6 ;  /* 0x0000001909177223 */ /* 0x040fe20000000006 */
[C---:B----4-:R-:W-:Y:S01]  /*e850*/  FFMA R4, R8.reuse, R80, R89 ;  /* 0x0000005008047223 */ /* 0x050fe20000000059 */
        /* <DEDUP_REMOVED lines=9> */
[C---:B------:R-:W-:Y:S01]  /*e8f0*/  FFMA R91, R11.reuse, R27, R20 ;  /* 0x0000001b0b5b7223 */ /* 0x040fe20000000014 */
[C---:B-----5:R-:W-:Y:S01]  /*e900*/  FFMA R20, R12.reuse, R84, R143 ;  /* 0x000000540c147223 */ /* 0x060fe2000000008f */
        /* <DEDUP_REMOVED lines=94> */
[-C--:B------:R-:W-:Y:S01]  /*eef0*/  FFMA R165, R15, R87.reuse, R22 ;  /* 0x000000570fa57223 */ /* 0x080fe20000000016 */
[C---:B------:R-:W-:Y:S01]  /*ef00*/  FFMA R22, R18.reuse, R86, R21 ;  /* 0x0000005612167223 */ /* 0x040fe20000000015 */
[----:B------:R-:W2:Y:S01]  /*ef10*/  LDS.128 R12, [R120.X4+UR4+0x41c0] ;  /* 0x0041c004780c7984 */ /* 0x000ea20008004c00 */
        /* <DEDUP_REMOVED lines=69> */
[----:B------:R-:W-:Y:S01]  /*f370*/  FFMA R14, R18, R78, R15 ;  /* 0x0000004e120e7223 */ /* 0x000fe2000000000f */
[C---:B------:R-:W-:Y:S01]  /*f380*/  FFMA R237, R19.reuse, R27, R12 ;  /* 0x0000001b13ed7223 */ /* 0x040fe2000000000c */
[----:B-1----:R-:W-:Y:S01]  /*f390*/  FFMA R12, R4, R80, R207 ;  /* 0x00000050040c7223 */ /* 0x002fe200000000cf */
[C---:B------:R-:W-:Y:S01]  /*f3a0*/  FFMA R241, R19.reuse, R87, R16 ;  /* 0x0000005713f17223 */ /* 0x040fe20000000010 */
[----:B------:R-:W-:Y:S01]  /*f3b0*/  FFMA R197, R19, R79, R14 ;  /* 0x0000004f13c57223 */ /* 0x000fe2000000000e */
        /* <DEDUP_REMOVED lines=10> */
[C---:B------:R-:W-:Y:S01]  /*f460*/  FFMA R14, R6.reuse, R86, R13 ;  /* 0x00000056060e7223 */ /* 0x040fe2000000000d */
[----:B------:R-:W1:Y:S01]  /*f470*/  LDS.128 R16, [R120.X4+UR4+0x62c0] ;  /* 0x0062c00478107984 */ /* 0x000e620008004c00 */
        /* <DEDUP_REMOVED lines=33> */
[----:B------:R-:W2:Y:S01]  /*f690*/  LDS.128 R20, [R124+0x1d0] ;  /* 0x0001d0007c147984 */ /* 0x000ea20000000c00 */
        /* <DEDUP_REMOVED lines=42> */
[----:B------:R-:W-:Y:S01]  /*f940*/  FFMA R215, R35, R83, R34 ;  /* 0x0000005323d77223 */ /* 0x000fe20000000022 */
[C---:B---3--:R-:W-:Y:S01]  /*f950*/  FFMA R24, R36.reuse, R4, R153 ;  /* 0x0000000424187223 */ /* 0x048fe20000000099 */
[C---:B------:R-:W-:Y:S01]  /*f960*/  FFMA R35, R37.reuse, R21, R26 ;  /* 0x0000001525237223 */ /* 0x040fe2000000001a */
[----:B------:R-:W-:Y:S01]  /*f970*/  LDS.128 R180, [R120.X4+UR4+0x41d0] ;  /* 0x0041d00478b47984 */ /* 0x000fe20008004c00 */
[----:B-1----:R-:W-:Y:S01]  /*f980*/  FFMA R32, R36, R8, R89 ;  /* 0x0000000824207223 */ /* 0x002fe20000000059 */
[C---:B------:R-:W-:Y:S01]  /*f990*/  FFMA R41, R37.reuse, R5, R24 ;  /* 0x0000000525297223 */ /* 0x040fe20000000018 */
[----:B------:R-:W-:Y:S01]  /*f9a0*/  FFMA R34, R38, R22, R35 ;  /* 0x0000001626227223 */ /* 0x000fe20000000023 */
[----:B------:R-:W1:Y:S01]  /*f9b0*/  LDS.128 R24, [R120.X4+UR4+0x3d0] ;  /* 0x0003d00478187984 */ /* 0x000e620008004c00 */
[----:B----4-:R-:W-:Y:S01]  /*f9c0*/  FFMA R36, R36, R12, R155 ;  /* 0x0000000c24247223 */ /* 0x010fe2000000009b */
[----:B------:R-:W-:Y:S01]  /*f9d0*/  FFMA R33, R37, R9, R32 ;  /* 0x0000000925217223 */ /* 0x000fe20000000020 */
[C---:B------:R-:W-:Y:S01]  /*f9e0*/  FFMA R32, R38.reuse, R6, R41 ;  /* 0x0000000626207223 */ /* 0x040fe20000000029 */
[----:B------:R-:W-:Y:S01]  /*f9f0*/  FFMA R205, R39, R23, R34 ;  /* 0x0000001727cd7223 */ /* 0x000fe20000000022 */
[----:B------:R-:W-:Y:S01]  /*fa00*/  FFMA R37, R37, R13, R36 ;  /* 0x0000000d25257223 */ /* 0x000fe20000000024 */
[----:B------:R-:W-:Y:S01]  /*fa10*/  FFMA R36, R38, R10, R33 ;  /* 0x0000000a26247223 */ /* 0x000fe20000000021 */
[C---:B------:R-:W-:Y:S01]  /*fa20*/  FFMA R91, R39.reuse, R7, R32 ;  /* 0x00000007275b7223 */ /* 0x040fe20000000020 */
[----:B-----5:R-:W-:Y:S01]  /*fa30*/  FFMA R34, R28, R8, R145 ;  /* 0x000000081c227223 */ /* 0x020fe20000000091 */
        /* <DEDUP_REMOVED lines=111> */
[----:B------:R-:W1:Y:S01]  /*10130*/  LDS.128 R172, [R120.X4+UR4+0x42d0] ;  /* 0x0042d00478ac7984 */ /* 0x000e620008004c00 */
        /* <DEDUP_REMOVED lines=13> */
[----:B------:R-:W-:Y:S01]  /*10210*/  FFMA R24, R32, R12, R229 ;  /* 0x0000000c20187223 */ /* 0x000fe200000000e5 */
[----:B------:R-:W2:Y:S01]  /*10220*/  LDS.128 R16, [R120.X4+UR4+0x43d0] ;  /* 0x0043d00478107984 */ /* 0x000ea20008004c00 */
[----:B------:R-:W-:Y:S01]  /*10230*/  FFMA R26, R34, R10, R27 ;  /* 0x0000000a221a7223 */ /* 0x000fe2000000001b */
[----:B------:R-:W-:Y:S01]  /*10240*/  FFMA R32, R32, R4, R231 ;  /* 0x0000000420207223 */ /* 0x000fe200000000e7 */
[----:B------:R-:W-:Y:S01]  /*10250*/  FFMA R25, R33, R13, R24 ;  /* 0x0000000d21197223 */ /* 0x000fe20000000018 */
[----:B------:R-:W-:Y:S01]  /*10260*/  FFMA R24, R34, R22, R29 ;  /* 0x0000001622187223 */ /* 0x000fe2000000001d */
[C---:B------:R-:W-:Y:S01]  /*10270*/  FFMA R111, R35.reuse, R11, R26 ;  /* 0x0000000b236f7223 */ /* 0x040fe2000000001a */
[----:B------:R-:W-:Y:S01]  /*10280*/  FFMA R26, R180, R8, R235 ;  /* 0x00000008b41a7223 */ /* 0x000fe200000000eb */
        /* <DEDUP_REMOVED lines=16> */
[----:B------:R-:W3:Y:S01]  /*10390*/  LDS.128 R148, [R120.X4+UR4+0x61d0] ;  /* 0x0061d00478947984 */ /* 0x000ee20008004c00 */
        /* <DEDUP_REMOVED lines=59> */
[----:B------:R-:W-:Y:S01]  /*10750*/  LDS.128 R76, [R120.X4+UR4+0xe0] ;  /* 0x0000e004784c7984 */ /* 0x000fe20008004c00 */
[----:B------:R-:W-:Y:S01]  /*10760*/  FFMA R149, R149, R13, R148 ;  /* 0x0000000d95957223 */ /* 0x000fe20000000094 */
[C---:B------:R-:W-:Y:S01]  /*10770*/  FFMA R36, R150.reuse, R6, R25 ;  /* 0x0000000696247223 */ /* 0x040fe20000000019 */
[----:B------:R-:W-:Y:S01]  /*10780*/  FFMA R33, R33, R5, R32 ;  /* 0x0000000521217223 */ /* 0x000fe20000000020 */
[----:B------:R-:W3:Y:S01]  /*10790*/  LDS.128 R16, [R124+0x1e0] ;  /* 0x0001e0007c107984 */ /* 0x000ee20000000c00 */
[----:B------:R-:W-:Y:S01]  /*107a0*/  FFMA R150, R150, R14, R149 ;  /* 0x0000000e96967223 */ /* 0x000fe20000000095 */
[C---:B------:R-:W-:Y:S01]  /*107b0*/  FFMA R147, R151.reuse, R11, R108 ;  /* 0x0000000b97937223 */ /* 0x040fe2000000006c */
[C---:B------:R-:W-:Y:S01]  /*107c0*/  FFMA R149, R151.reuse, R23, R38 ;  /* 0x0000001797957223 */ /* 0x040fe20000000026 */
[----:B------:R-:W4:Y:S01]  /*107d0*/  LDS.128 R28, [R124+0xe0] ;  /* 0x0000e0007c1c7984 */ /* 0x000f220000000c00 */
[C---:B------:R-:W-:Y:S01]  /*107e0*/  FFMA R145, R151.reuse, R15, R150 ;  /* 0x0000000f97917223 */ /* 0x040fe20000000096 */
[-C--:B------:R-:W-:Y:S01]  /*107f0*/  FFMA R151, R151, R7.reuse, R36 ;  /* 0x0000000797977223 */ /* 0x080fe20000000024 */
[----:B------:R-:W-:Y:S01]  /*10800*/  FFMA R34, R34, R6, R33 ;  /* 0x0000000622227223 */ /* 0x000fe20000000021 */
[----:B------:R-:W5:Y:S01]  /*10810*/  LDS.128 R24, [R124+0x2e0] ;  /* 0x0002e0007c187984 */ /* 0x000f620000000c00 */
[C---:B-1----:R-:W-:Y:S01]  /*10820*/  FFMA R38, R40.reuse, R8, R95 ;  /* 0x0000000828267223 */ /* 0x042fe2000000005f */
[C---:B------:R-:W-:Y:S01]  /*10830*/  FFMA R36, R40.reuse, R20, R97 ;  /* 0x0000001428247223 */ /* 0x040fe20000000061 */
[C---:B------:R-:W-:Y:S01]  /*10840*/  FFMA R108, R40.reuse, R12, R93 ;  /* 0x0000000c286c7223 */ /* 0x040fe2000000005d */
[----:B------:R-:W-:Y:S01]  /*10850*/  FFMA R231, R35, R7, R34 ;  /* 0x0000000723e77223 */ /* 0x000fe20000000022 */
[----:B------:R-:W-:Y:S01]  /*10860*/  FFMA R40, R40, R4, R99 ;  /* 0x0000000428287223 */ /* 0x000fe20000000063 */
[C---:B------:R-:W-:Y:S01]  /*10870*/  FFMA R95, R41.reuse, R9, R38 ;  /* 0x00000009295f7223 */ /* 0x040fe20000000026 */
[C---:B------:R-:W-:Y:S01]  /*10880*/  FFMA R97, R41.reuse, R21, R36 ;  /* 0x0000001529617223 */ /* 0x040fe20000000024 */
[----:B------:R-:W1:Y:S01]  /*10890*/  LDS.128 R32, [R124+0x3e0] ;  /* 0x0003e0007c207984 */ /* 0x000e620000000c00 */
[C---:B------:R-:W-:Y:S01]  /*108a0*/  FFMA R93, R41.reuse, R13, R108 ;  /* 0x0000000d295d7223 */ /* 0x040fe2000000006c */
[----:B------:R-:W-:Y:S01]  /*108b0*/  FFMA R41, R41, R5, R40 ;  /* 0x0000000529297223 */ /* 0x000fe20000000028 */
[C---:B------:R-:W-:Y:S01]  /*108c0*/  FFMA R108, R42.reuse, R10, R95 ;  /* 0x0000000a2a6c7223 */ /* 0x040fe2000000005f */
[----:B------:R-:W1:Y:S01]  /*108d0*/  LDS.128 R36, [R120.X4+UR4+0x1e0] ;  /* 0x0001e00478247984 */ /* 0x000e620008004c00 */
[C---:B------:R-:W-:Y:S01]  /*108e0*/  FFMA R110, R42.reuse, R14, R93 ;  /* 0x0000000e2a6e7223 */ /* 0x040fe2000000005d */
[C---:B------:R-:W-:Y:S01]  /*108f0*/  FFMA R40, R42.reuse, R22, R97 ;  /* 0x000000162a287223 */ /* 0x040fe20000000061 */
[----:B------:R-:W-:Y:S01]  /*10900*/  FFMA R42, R42, R6, R41 ;  /* 0x000000062a2a7223 */ /* 0x000fe20000000029 */
[C---:B--2---:R-:W-:Y:S01]  /*10910*/  FFMA R4, R80.reuse, R4, R215 ;  /* 0x0000000450047223 */ /* 0x044fe200000000d7 */
[C---:B------:R-:W-:Y:S01]  /*10920*/  FFMA R153, R43.reuse, R15, R110 ;  /* 0x0000000f2b997223 */ /* 0x040fe2000000006e */
[C---:B------:R-:W-:Y:S01]  /*10930*/  FFMA R155, R43.reuse, R11, R108 ;  /* 0x0000000b2b9b7223 */ /* 0x040fe2000000006c */
[----:B------:R-:W-:Y:S01]  /*10940*/  FFMA R157, R43, R23, R40 ;  /* 0x000000172b9d7223 */ /* 0x000fe20000000028 */
[----:B------:R-:W-:Y:S01]  /*10950*/  FFMA R5, R81, R5, R4 ;  /* 0x0000000551057223 */ /* 0x000fe20000000004 */
[----:B------:R-:W-:Y:S01]  /*10960*/  FFMA R167, R43, R7, R42 ;  /* 0x000000072ba77223 */ /* 0x000fe2000000002a */
[----:B------:R-:W-:Y:S01]  /*10970*/  FFMA R8, R80, R8, R85 ;  /* 0x0000000850087223 */ /* 0x000fe20000000055 */
[----:B------:R-:W2:Y:S01]  /*10980*/  LDS.128 R40, [R120.X4+UR4+0x2e0] ;  /* 0x0002e00478287984 */ /* 0x000ea20008004c00 */
[----:B------:R-:W-:Y:S01]  /*10990*/  FFMA R6, R82, R6, R5 ;  /* 0x0000000652067223 */ /* 0x000fe20000000005 */
[----:B------:R-:W-:Y:S01]  /*109a0*/  FFMA R12, R80, R12, R87 ;  /* 0x0000000c500c7223 */ /* 0x000fe20000000057 */
[----:B------:R-:W-:Y:S01]  /*109b0*/  FFMA R9, R81, R9, R8 ;  /* 0x0000000951097223 */ /* 0x000fe20000000008 */
[-C--:B------:R-:W-:Y:S01]  /*109c0*/  FFMA R183, R183, R7.reuse, R182 ;  /* 0x00000007b7b77223 */ /* 0x080fe200000000b6 */
[----:B------:R-:W-:Y:S01]  /*109d0*/  FFMA R191, R83, R7, R6 ;  /* 0x0000000753bf7223 */ /* 0x000fe20000000006 */
[----:B------:R-:W-:Y:S01]  /*109e0*/  FFMA R13, R81, R13, R12 ;  /* 0x0000000d510d7223 */ /* 0x000fe2000000000c */
[----:B------:R-:W-:Y:S01]  /*109f0*/  FFMA R10, R82, R10, R9 ;  /* 0x0000000a520a7223 */ /* 0x000fe20000000009 */
[----:B------:R-:W-:Y:S01]  /*10a00*/  FFMA R175, R175, R7, R174 ;  /* 0x00000007afaf7223 */ /* 0x000fe200000000ae */
[----:B---3--:R-:W-:Y:S01]  /*10a10*/  FFMA R6, R76, R16, R205 ;  /* 0x000000104c067223 */ /* 0x008fe200000000cd */
[----:B------:R-:W-:Y:S01]  /*10a20*/  FFMA R14, R82, R14, R13 ;  /* 0x0000000e520e7223 */ /* 0x000fe2000000000d */
[----:B------:R-:W-:Y:S01]  /*10a30*/  FFMA R187, R83, R11, R10 ;  /* 0x0000000b53bb7223 */ /* 0x000fe2000000000a */
[----:B------:R-:W-:Y:S01]  /*10a40*/  FFMA R20, R80, R20, R185 ;  /* 0x0000001450147223 */ /* 0x000fe200000000b9 */
[C---:B----4-:R-:W-:Y:S01]  /*10a50*/  FFMA R4, R76.reuse, R28, R91 ;  /* 0x0000001c4c047223 */ /* 0x050fe2000000005b */
[----:B------:R-:W-:Y:S01]  /*10a60*/  FFMA R11, R77, R17, R6 ;  /* 0x000000114d0b7223 */ /* 0x000fe20000000006 */
[----:B------:R-:W-:Y:S01]  /*10a70*/  FFMA R185, R83, R15, R14 ;  /* 0x0000000f53b97223 */ /* 0x000fe2000000000e */
[----:B------:R-:W-:Y:S01]  /*10a80*/  FFMA R21, R81, R21, R20 ;  /* 0x0000001551157223 */ /* 0x000fe20000000014 */
[C---:B------:R-:W-:Y:S01]  /*10a90*/  FFMA R13, R77.reuse, R29, R4 ;  /* 0x0000001d4d0d7223 */ /* 0x040fe20000000004 */
[----:B-----5:R-:W-:Y:S01]  /*10aa0*/  FFMA R8, R76, R24, R89 ;  /* 0x000000184c087223 */ /* 0x020fe20000000059 */
[----:B------:R-:W3:Y:S01]  /*10ab0*/  LDS.128 R4, [R120.X4+UR4+0x3e0] ;  /* 0x0003e00478047984 */ /* 0x000ee20008004c00 */
        /* <DEDUP_REMOVED lines=8> */
[----:B-1----:R-:W-:Y:S01]  /*10b40*/  FFMA R76, R76, R32, R211 ;  /* 0x000000204c4c7223 */ /* 0x002fe200000000d3 */
        /* <DEDUP_REMOVED lines=12> */
[C---:B------:R-:W-:Y:S01]  /*10c10*/  FFMA R237, R39.reuse, R27, R14 ;  /* 0x0000001b27ed7223 */ /* 0x040fe2000000000e */
[----:B------:R-:W1:Y:S01]  /*10c20*/  LDS.128 R8, [R120.X4+UR4+0x20e0] ;  /* 0x0020e00478087984 */ /* 0x000e620008004c00 */
[C---:B------:R-:W-:Y:S01]  /*10c30*/  FFMA R241, R39.reuse, R35, R20 ;  /* 0x0000002327f17223 */ /* 0x040fe20000000014 */
[C---:B--2---:R-:W-:Y:S01]  /*10c40*/  FFMA R20, R40.reuse, R32, R119 ;  /* 0x0000002028147223 */ /* 0x044fe20000000077 */
        /* <DEDUP_REMOVED lines=8> */
[----:B------:R-:W-:Y:S01]  /*10cd0*/  FFMA R37, R41, R17, R12 ;  /* 0x0000001129257223 */ /* 0x000fe2000000000c */
[----:B------:R-:W-:Y:S01]  /*10ce0*/  FFMA R245, R39, R31, R38 ;  /* 0x0000001f27f57223 */ /* 0x000fe20000000026 */
[----:B------:R-:W2:Y:S01]  /*10cf0*/  LDS.128 R12, [R120.X4+UR4+0x21e0] ;  /* 0x0021e004780c7984 */ /* 0x000ea20008004c00 */
[----:B------:R-:W-:Y:S01]  /*10d00*/  FFMA R227, R43, R35, R36 ;  /* 0x000000232be37223 */ /* 0x000fe20000000024 */
[----:B------:R-:W-:Y:S01]  /*10d10*/  FFMA R20, R42, R18, R37 ;  /* 0x000000122a147223 */ /* 0x000fe20000000025 */
[----:B------:R-:W-:Y:S01]  /*10d20*/  FFMA R77, R77, R33, R76 ;  /* 0x000000214d4d7223 */ /* 0x000fe2000000004c */
[----:B---3--:R-:W-:Y:S01]  /*10d30*/  FFMA R36, R4, R32, R115 ;  /* 0x0000002004247223 */ /* 0x008fe20000000073 */
[----:B------:R-:W-:Y:S01]  /*10d40*/  FFMA R22, R42, R26, R23 ;  /* 0x0000001a2a167223 */ /* 0x000fe20000000017 */
[----:B------:R-:W-:Y:S01]  /*10d50*/  FFMA R41, R41, R29, R40 ;  /* 0x0000001d29297223 */ /* 0x000fe20000000028 */
[----:B------:R-:W-:Y:S01]  /*10d60*/  FFMA R78, R78, R34, R77 ;  /* 0x000000224e4e7223 */ /* 0x000fe2000000004d */
[----:B------:R-:W-:Y:S01]  /*10d70*/  FFMA R21, R5, R33, R36 ;  /* 0x0000002105157223 */ /* 0x000fe20000000024 */
[----:B------:R-:W-:Y:S01]  /*10d80*/  FFMA R225, R43, R27, R22 ;  /* 0x0000001b2be17223 */ /* 0x000fe20000000016 */
[----:B------:R-:W3:Y:S01]  /*10d90*/  LDS.128 R36, [R120.X4+UR4+0x22e0] ;  /* 0x0022e00478247984 */ /* 0x000ee20008004c00 */
[----:B------:R-:W-:Y:S01]  /*10da0*/  FFMA R247, R79, R35, R78 ;  /* 0x000000234ff77223 */ /* 0x000fe2000000004e */
[----:B------:R-:W-:Y:S01]  /*10db0*/  FFMA R89, R43, R19, R20 ;  /* 0x000000132b597223 */ /* 0x000fe20000000014 */
[C---:B------:R-:W-:Y:S01]  /*10dc0*/  FFMA R22, R4.reuse, R24, R113 ;  /* 0x0000001804167223 */ /* 0x040fe20000000071 */
[----:B------:R-:W4:Y:S01]  /*10dd0*/  LDS.128 R76, [R120.X4+UR4+0x23e0] ;  /* 0x0023e004784c7984 */ /* 0x000f220008004c00 */
        /* <DEDUP_REMOVED lines=24> */
[----:B------:R-:W-:Y:S01]  /*10f60*/  FFMA R8, R10, R34, R5 ;  /* 0x000000220a087223 */ /* 0x000fe20000000005 */
[C---:B--2---:R-:W-:Y:S01]  /*10f70*/  FFMA R98, R12.reuse, R28, R98 ;  /* 0x0000001c0c627223 */ /* 0x044fe20000000062 */
[C---:B------:R-:W-:Y:S01]  /*10f80*/  FFMA R92, R12.reuse, R32, R92 ;  /* 0x000000200c5c7223 */ /* 0x040fe2000000005c */
[----:B------:R-:W-:Y:S01]  /*10f90*/  FFMA R94, R12, R24, R94 ;  /* 0x000000180c5e7223 */ /* 0x000fe2000000005e */
[C---:B------:R-:W-:Y:S01]  /*10fa0*/  FFMA R6, R10.reuse, R26, R7 ;  /* 0x0000001a0a067223 */ /* 0x040fe20000000007 */
[----:B------:R-:W-:Y:S01]  /*10fb0*/  FFMA R10, R10, R18, R9 ;  /* 0x000000120a0a7223 */ /* 0x000fe20000000009 */
[----:B------:R-:W-:Y:S01]  /*10fc0*/  FFMA R96, R12, R16, R96 ;  /* 0x000000100c607223 */ /* 0x000fe20000000060 */
        /* <DEDUP_REMOVED lines=17> */
[----:B------:R-:W-:Y:S01]  /*110e0*/  FFMA R100, R36, R32, R100 ;  /* 0x0000002024647223 */ /* 0x000fe20000000064 */
        /* <DEDUP_REMOVED lines=8> */
[----:B------:R-:W-:Y:S01]  /*11170*/  LDS.128 R112, [R120.X4+UR4+0xf0] ;  /* 0x0000f00478707984 */ /* 0x000fe20008004c00 */
[----:B------:R-:W-:Y:S01]  /*11180*/  FFMA R119, R15, R19, R14 ;  /* 0x000000130f777223 */ /* 0x000fe2000000000e */
[----:B------:R-:W-:Y:S01]  /*11190*/  FFMA R37, R37, R33, R100 ;  /* 0x0000002125257223 */ /* 0x000fe20000000064 */
[C---:B------:R-:W-:Y:S01]  /*111a0*/  FFMA R197, R39.reuse, R19, R40 ;  /* 0x0000001327c57223 */ /* 0x040fe20000000028 */
[----:B------:R-:W2:Y:S01]  /*111b0*/  LDS.128 R8, [R124+0x2f0] ;  /* 0x0002f0007c087984 */ /* 0x000ea20000000c00 */
[----:B----4-:R-:W-:Y:S01]  /*111c0*/  FFMA R40, R76, R32, R105 ;  /* 0x000000204c287223 */ /* 0x010fe20000000069 */
[----:B------:R-:W-:Y:S01]  /*111d0*/  FFMA R38, R38, R34, R37 ;  /* 0x0000002226267223 */ /* 0x000fe20000000025 */
[----:B------:R-:W-:Y:S01]  /*111e0*/  FFMA R207, R39, R27, R42 ;  /* 0x0000001b27cf7223 */ /* 0x000fe2000000002a */
[----:B------:R-:W3:Y:S01]  /*111f0*/  LDS.128 R4, [R124+0x1f0] ;  /* 0x0001f0007c047984 */ /* 0x000ee20000000c00 */
[----:B------:R-:W-:Y:S01]  /*11200*/  FFMA R37, R77, R33, R40 ;  /* 0x000000214d257223 */ /* 0x000fe20000000028 */
[C---:B------:R-:W-:Y:S01]  /*11210*/  FFMA R209, R39.reuse, R35, R38 ;  /* 0x0000002327d17223 */ /* 0x040fe20000000026 */
[----:B------:R-:W-:Y:S01]  /*11220*/  FFMA R223, R39, R31, R36 ;  /* 0x0000001f27df7223 */ /* 0x000fe20000000024 */
[----:B------:R-:W4:Y:S01]  /*11230*/  LDS.128 R12, [R124+0xf0] ;  /* 0x0000f0007c0c7984 */ /* 0x000f220000000c00 */
[C---:B------:R-:W-:Y:S01]  /*11240*/  FFMA R38, R76.reuse, R24, R103 ;  /* 0x000000184c267223 */ /* 0x040fe20000000067 */
[C---:B------:R-:W-:Y:S01]  /*11250*/  FFMA R36, R76.reuse, R16, R101 ;  /* 0x000000104c247223 */ /* 0x040fe20000000065 */
[----:B------:R-:W-:Y:S01]  /*11260*/  FFMA R76, R76, R28, R107 ;  /* 0x0000001c4c4c7223 */ /* 0x000fe2000000006b */
[----:B------:R-:W5:Y:S01]  /*11270*/  LDS.128 R20, [R124+0x3f0] ;  /* 0x0003f0007c147984 */ /* 0x000f620000000c00 */
[C---:B------:R-:W-:Y:S01]  /*11280*/  FFMA R39, R77.reuse, R25, R38 ;  /* 0x000000194d277223 */ /* 0x040fe20000000026 */
[C---:B------:R-:W-:Y:S01]  /*11290*/  FFMA R101, R77.reuse, R17, R36 ;  /* 0x000000114d657223 */ /* 0x040fe20000000024 */
[----:B------:R-:W-:Y:S01]  /*112a0*/  FFMA R77, R77, R29, R76 ;  /* 0x0000001d4d4d7223 */ /* 0x000fe2000000004c */
[----:B------:R-:W5:Y:S01]  /*112b0*/  LDS.128 R40, [R120.X4+UR4+0x1f0] ;  /* 0x0001f00478287984 */ /* 0x000f620008004c00 */
        /* <DEDUP_REMOVED lines=14> */
[----:B------:R-:W1:Y:S01]  /*113a0*/  LDS.128 R76, [R120.X4+UR4+0x2f0] ;  /* 0x0002f004784c7984 */ /* 0x000e620008004c00 */
        /* <DEDUP_REMOVED lines=10> */
[----:B------:R-:W-:Y:S01]  /*11450*/  FFMA R219, R83, R31, R82 ;  /* 0x0000001f53db7223 */ /* 0x000fe20000000052 */
[----:B---3--:R-:W-:Y:S01]  /*11460*/  FFMA R38, R112, R4, R235 ;  /* 0x0000000470267223 */ /* 0x008fe200000000eb */
[----:B------:R-:W-:-:S02]  /*11470*/  FFMA R37, R113, R9, R80 ;  /* 0x0000000971257223 */ /* 0x000fc40000000050 */
[----:B------:R-:W2:Y:S01]  /*11480*/  LDS.128 R80, [R120.X4+UR4+0x3f0] ;  /* 0x0003f00478507984 */ /* 0x000ea20008004c00 */
[----:B----4-:R-:W-:Y:S01]  /*11490*/  FFMA R36, R112, R12, R233 ;  /* 0x0000000c70247223 */ /* 0x010fe200000000e9 */
[C---:B------:R-:W-:Y:S01]  /*114a0*/  FFMA R39, R113.reuse, R5, R38 ;  /* 0x0000000571277223 */ /* 0x040fe20000000026 */
[----:B------:R-:W-:Y:S01]  /*114b0*/  FFMA R38, R114, R10, R37 ;  /* 0x0000000a72267223 */ /* 0x000fe20000000025 */
[----:B-----5:R-:W-:Y:S01]  /*114c0*/  FFMA R112, R112, R20, R247 ;  /* 0x0000001470707223 */ /* 0x020fe200000000f7 */
[C---:B------:R-:W-:Y:S01]  /*114d0*/  FFMA R101, R113.reuse, R13, R36 ;  /* 0x0000000d71657223 */ /* 0x040fe20000000024 */
[C---:B------:R-:W-:Y:S02]  /*114e0*/  FFMA R36, R114.reuse, R6, R39 ;  /* 0x0000000672247223 */ /* 0x040fe40000000027 */
[----:B------:R-:W-:Y:S01]  /*114f0*/  FFMA R113, R113, R21, R112 ;  /* 0x0000001571717223 */ /* 0x000fe20000000070 */
[----:B------:R-:W-:-:S03]  /*11500*/  FFMA R112, R114, R14, R101 ;  /* 0x0000000e72707223 */ /* 0x000fc60000000065 */
        /* <DEDUP_REMOVED lines=217> */
[C---:B------:R-:W-:Y:S01]  /*122a0*/  FFMA R124, R42.reuse, R26, R139 ;  /* 0x0000001a2a7c7223 */ /* 0x040fe2000000008b */
[----:B------:R-:W-:Y:S01]  /*122b0*/  FFMA R41, R41, R29, R40 ;  /* 0x0000001d29297223 */ /* 0x000fe20000000028 */
[C---:B------:R-:W-:Y:S01]  /*122c0*/  FFMA R128, R42.reuse, R34, R137 ;  /* 0x000000222a807223 */ /* 0x040fe20000000089 */
[C---:B------:R-:W-:Y:S01]  /*122d0*/  FFMA R40, R42.reuse, R18, R141 ;  /* 0x000000122a287223 */ /* 0x040fe2000000008d */
[----:B------:R-:W4:Y:S01]  /*122e0*/  LDS.128 R136, [R120.X4+UR4+0x42f0] ;  /* 0x0042f00478887984 */ /* 0x000f220008004c00 */
        /* <DEDUP_REMOVED lines=31> */
[C---:B------:R-:W-:Y:S01]  /*124e0*/  FFMA R149, R119.reuse, R19, R18 ;  /* 0x0000001377957223 */ /* 0x040fe20000000012 */
[----:B------:R-:W-:Y:S01]  /*124f0*/  FFMA R147, R119, R27, R26 ;  /* 0x0000001b77937223 */ /* 0x000fe2000000001a */
[----:B------:R-:W-:Y:S01]  /*12500*/  FFMA R167, R79, R31, R78 ;  /* 0x0000001f4fa77223 */ /* 0x000fe2000000004e */
[C---:B---3--:R-:W-:Y:S01]  /*12510*/  FFMA R24, R36.reuse, R20, R179 ;  /* 0x0000001424187223 */ /* 0x048fe200000000b3 */
        /* <DEDUP_REMOVED lines=8> */
[C---:B------:R-:W-:Y:S01]  /*125a0*/  FFMA R26, R38.reuse, R22, R25 ;  /* 0x00000016261a7223 */ /* 0x040fe20000000019 */
[C---:B------:R-:W-:Y:S01]  /*125b0*/  FFMA R24, R38.reuse, R6, R29 ;  /* 0x0000000626187223 */ /* 0x040fe2000000001d */
[----:B------:R-:W-:Y:S01]  /*125c0*/  FFMA R151, R119, R31, R30 ;  /* 0x0000001f77977223 */ /* 0x000fe2000000001e */
[----:B------:R-:W-:Y:S01]  /*125d0*/  FFMA R78, R38, R10, R27 ;  /* 0x0000000a264e7223 */ /* 0x000fe2000000001b */
[C---:B------:R-:W-:Y:S01]  /*125e0*/  FFMA R79, R39.reuse, R23, R26 ;  /* 0x00000017274f7223 */ /* 0x040fe2000000001a */
[----:B------:R-:W-:Y:S01]  /*125f0*/  FFMA R77, R39, R7, R24 ;  /* 0x00000007274d7223 */ /* 0x000fe20000000018 */
[C---:B----4-:R-:W-:Y:S01]  /*12600*/  FFMA R26, R136.reuse, R8, R171 ;  /* 0x00000008881a7223 */ /* 0x050fe200000000ab */
[C---:B------:R-:W-:Y:S01]  /*12610*/  FFMA R24, R136.reuse, R4, R183 ;  /* 0x0000000488187223 */ /* 0x040fe200000000b7 */
[----:B------:R-:W-:Y:S01]  /*12620*/  FFMA R28, R136, R20, R173 ;  /* 0x00000014881c7223 */ /* 0x000fe200000000ad */
[----:B------:R-:W-:Y:S01]  /*12630*/  FFMA R36, R36, R12, R199 ;  /* 0x0000000c24247223 */ /* 0x000fe200000000c7 */
[C---:B------:R-:W-:Y:S01]  /*12640*/  FFMA R31, R137.reuse, R9, R26 ;  /* 0x00000009891f7223 */ /* 0x040fe2000000001a */
[C---:B------:R-:W-:Y:S01]  /*12650*/  FFMA R33, R137.reuse, R5, R24 ;  /* 0x0000000589217223 */ /* 0x040fe20000000018 */
[----:B------:R-:W-:Y:S01]  /*12660*/  FFMA R29, R137, R21, R28 ;  /* 0x00000015891d7223 */ /* 0x000fe2000000001c */
[----:B------:R-:W3:Y:S01]  /*12670*/  LDS.128 R24, [R120.X4+UR4+0x61f0] ;  /* 0x0061f00478187984 */ /* 0x000ee20008004c00 */
[----:B-1----:R-:W-:Y:S01]  /*12680*/  FFMA R32, R140, R20, R169 ;  /* 0x000000148c207223 */ /* 0x002fe200000000a9 */
        /* <DEDUP_REMOVED lines=17> */
[----:B------:R-:W-:Y:S01]  /*127a0*/  FFMA R37, R143, R7, R28 ;  /* 0x000000078f257223 */ /* 0x000fe2000000001c */
[----:B------:R-:W-:Y:S01]  /*127b0*/  FFMA R38, R142, R10, R31 ;  /* 0x0000000a8e267223 */ /* 0x000fe2000000001f */
[----:B------:R-:W-:Y:S01]  /*127c0*/  FFMA R145, R119, R35, R34 ;  /* 0x0000002377917223 */ /* 0x000fe20000000022 */
[-C--:B------:R-:W-:Y:S01]  /*127d0*/  FFMA R136, R136, R12.reuse, R197 ;  /* 0x0000000c88887223 */ /* 0x080fe200000000c5 */
[----:B------:R-:W1:Y:S01]  /*127e0*/  LDS.128 R116, [R120.X4+UR4+0x62f0] ;  /* 0x0062f00478747984 */ /* 0x000e620008004c00 */
        /* <DEDUP_REMOVED lines=16> */
[C---:B---3--:R-:W-:Y:S01]  /*128f0*/  FFMA R28, R24.reuse, R20, R205 ;  /* 0x00000014181c7223 */ /* 0x048fe200000000cd */
[C---:B------:R-:W-:Y:S01]  /*12900*/  FFMA R16, R24.reuse, R4, R201 ;  /* 0x0000000418107223 */ /* 0x040fe200000000c9 */
        /* <DEDUP_REMOVED lines=12> */
[-C--:B------:R-:W-:Y:S01]  /*129d0*/  FFMA R137, R137, R13.reuse, R136 ;  /* 0x0000000d89897223 */ /* 0x080fe20000000088 */
[----:B------:R2:W3:Y:S01]  /*129e0*/  LDS.128 R16, [R120.X4+UR4+0x63f0] ;  /* 0x0063f00478107984 */ /* 0x0004e20008004c00 */
[-C--:B------:R-:W-:Y:S01]  /*129f0*/  FFMA R141, R141, R13.reuse, R140 ;  /* 0x0000000d8d8d7223 */ /* 0x080fe2000000008c */
[----:B------:R-:W-:Y:S01]  /*12a00*/  FFMA R25, R25, R13, R24 ;  /* 0x0000000d19197223 */ /* 0x000fe20000000018 */
[-C--:B------:R-:W-:Y:S01]  /*12a10*/  FFMA R40, R138, R14.reuse, R137 ;  /* 0x0000000e8a287223 */ /* 0x080fe20000000089 */
[----:B------:R-:W-:Y:S01]  /*12a20*/  FFMA R38, R143, R11, R38 ;  /* 0x0000000b8f267223 */ /* 0x000fe20000000026 */
[-C--:B------:R-:W-:Y:S01]  /*12a30*/  FFMA R36, R142, R14.reuse, R141 ;  /* 0x0000000e8e247223 */ /* 0x080fe2000000008d */
[----:B------:R-:W-:Y:S01]  /*12a40*/  FFMA R26, R26, R14, R25 ;  /* 0x0000000e1a1a7223 */ /* 0x000fe20000000019 */
[-C--:B------:R-:W-:Y:S01]  /*12a50*/  FFMA R40, R139, R15.reuse, R40 ;  /* 0x0000000f8b287223 */ /* 0x080fe20000000028 */
[C---:B-1----:R-:W-:Y:S01]  /*12a60*/  FFMA R124, R116.reuse, R12, R167 ;  /* 0x0000000c747c7223 */ /* 0x042fe200000000a7 */
[C---:B------:R-:W-:Y:S01]  /*12a70*/  FFMA R128, R116.reuse, R4, R153 ;  /* 0x0000000474807223 */ /* 0x040fe20000000099 */
[C---:B------:R-:W-:Y:S01]  /*12a80*/  FFMA R130, R116.reuse, R8, R155 ;  /* 0x0000000874827223 */ /* 0x040fe2000000009b */
[----:B------:R-:W-:Y:S01]  /*12a90*/  FFMA R36, R143, R15, R36 ;  /* 0x0000000f8f247223 */ /* 0x000fe20000000024 */
[C---:B------:R-:W-:Y:S01]  /*12aa0*/  FFMA R30, R27.reuse, R11, R30 ;  /* 0x0000000b1b1e7223 */ /* 0x040fe2000000001e */
[----:B------:R-:W-:Y:S01]  /*12ab0*/  FFMA R28, R27, R15, R26 ;  /* 0x0000000f1b1c7223 */ /* 0x000fe2000000001a */
[----:B------:R-:W-:-:S01]  /*12ac0*/  FFMA R116, R116, R20, R157 ;  /* 0x0000001474747223 */ /* 0x000fc2000000009d */
[----:B--2---:R-:W-:Y:S01]  /*12ad0*/  SEL R75, R75, RZ, !P0 ;  /* 0x000000ff4b4b7207 */ /* 0x004fe20004000000 */
[----:B------:R-:W-:Y:S06]  /*12ae0*/  BAR.SYNC 0x0 ;  /* 0x0000000000007b1d */ /* 0x000fec0000000000 */
[----:B------:R-:W-:Y:S01]  /*12af0*/  IADD3 R24, P0, R58, UR6, RZ ;  /* 0x000000063a187c10 */ /* 0x000fe2000ff1e0ff */
[----:B------:R-:W-:Y:S01]  /*12b00*/  UIADD3 UR5, UR5, 0x1, URZ ;  /* 0x0000000105057890 */ /* 0x000fe2000fffe03f */
[----:B------:R-:W-:Y:S01]  /*12b10*/  IADD3 R26, P1, R60, UR6, RZ ;  /* 0x000000063c1a7c10 */ /* 0x000fe2000ff3e0ff */
[----:B---3--:R-:W-:Y:S01]  /*12b20*/  FFMA R20, R16, R20, R145 ;  /* 0x0000001410147223 */ /* 0x008fe20000000091 */
[----:B------:R-:W-:Y:S01]  /*12b30*/  IADD3.X R25, R59, UR7, RZ, P0, !PT ;  /* 0x000000073b197c10 */ /* 0x000fe200087fe4ff */
[----:B------:R-:W-:Y:S01]  /*12b40*/  UISETP.GE.AND UP0, UPT, UR5, 0x4, UPT ;  /* 0x000000040500788c */ /* 0x000fe2000bf06270 */
[----:B------:R-:W-:Y:S01]  /*12b50*/  IADD3 R136, P0, R62, UR6, RZ ;  /* 0x000000063e887c10 */ /* 0x000fe2000ff1e0ff */
[C---:B------:R-:W-:Y:S01]  /*12b60*/  FFMA R12, R16.reuse, R12, R151 ;  /* 0x0000000c100c7223 */ /* 0x040fe20000000097 */
[----:B------:R-:W-:Y:S01]  /*12b70*/  LEA R155, R75, R121, 0xf ;  /* 0x000000794b9b7211 */ /* 0x000fe200078e78ff */
[C---:B------:R-:W-:Y:S01]  /*12b80*/  FFMA R4, R16.reuse, R4, R149 ;  /* 0x0000000410047223 */ /* 0x040fe20000000095 */
[----:B------:R-:W-:Y:S01]  /*12b90*/  IADD3.X R137, R63, UR7, RZ, P0, !PT ;  /* 0x000000073f897c10 */ /* 0x000fe200087fe4ff */
[----:B------:R-:W-:Y:S01]  /*12ba0*/  FFMA R8, R16, R8, R147 ;  /* 0x0000000810087223 */ /* 0x000fe20000000093 */
[----:B------:R-:W-:Y:S01]  /*12bb0*/  IADD3 R138, P0, R64, UR6, RZ ;  /* 0x00000006408a7c10 */ /* 0x000fe2000ff1e0ff */
[----:B------:R-:W-:Y:S01]  /*12bc0*/  @!PT LDS RZ, [RZ] ;  /* 0x00000000fffff984 */ /* 0x000fe20000000800 */
[----:B------:R-:W-:Y:S01]  /*12bd0*/  @!PT LDS RZ, [RZ] ;  /* 0x00000000fffff984 */ /* 0x000fe20000000800 */
[----:B------:R-:W-:Y:S01]  /*12be0*/  @!PT LDS RZ, [RZ] ;  /* 0x00000000fffff984 */ /* 0x000fe20000000800 */
[----:B------:R1:W-:Y:S01]  /*12bf0*/  LDGSTS.E.BYPASS.128 [R155], [R24.64+0x400], !PT ;  /* 0x00000400189b7fae */ /* 0x0003e2000f901c4a */
[----:B------:R-:W-:Y:S01]  /*12c00*/  LEA R157, R75, R123, 0xf ;  /* 0x0000007b4b9d7211 */ /* 0x000fe200078e78ff */
[----:B------:R-:W-:Y:S01]  /*12c10*/  USEL UR5, UR5, URZ, !UP0 ;  /* 0x0000003f05057287 */ /* 0x000fe2000c000000 */
[----:B------:R-:W-:-:S02]  /*12c20*/  IADD3.X R139, R65, UR7, RZ, P0, !PT ;  /* 0x00000007418b7c10 */ /* 0x000fc400087fe4ff */
[----:B------:R-:W-:Y:S01]  /*12c30*/  IADD3 R142, P0, R68, UR6, RZ ;  /* 0x00000006448e7c10 */ /* 0x000fe2000ff1e0ff */
[----:B------:R-:W-:Y:S01]  /*12c40*/  USHF.L.U32 UR4, UR5, 0xf, URZ ;  /* 0x0000000f05047899 */ /* 0x000fe2000800063f */
[----:B------:R-:W-:Y:S02]  /*12c50*/  IADD3.X R27, R61, UR7, RZ, P1, !PT ;  /* 0x000000073d1b7c10 */ /* 0x000fe40008ffe4ff */
[----:B------:R-:W-:Y:S01]  /*12c60*/  IADD3 R140, P1, R66, UR6, RZ ;  /* 0x00000006428c7c10 */ /* 0x000fe2000ff3e0ff */
[----:B------:R-:W-:Y:S01]  /*12c70*/  UIADD3 UR8, UR4, 0x20000, URZ ;  /* 0x0002000004087890 */ /* 0x000fe2000fffe03f */
[----:B------:R-:W-:Y:S01]  /*12c80*/  LEA R159, R75, R125, 0xf ;  /* 0x0000007d4b9f7211 */ /* 0x000fe200078e78ff */
[----:B------:R2:W-:Y:S01]  /*12c90*/  LDGSTS.E.BYPASS.128 [R157], [R26.64+0x400], !PT ;  /* 0x000004001a9d7fae */ /* 0x0005e2000f901c4a */
[----:B------:R-:W-:Y:S02]  /*12ca0*/  IADD3.X R143, R69, UR7, RZ, P0, !PT ;  /* 0x00000007458f7c10 */ /* 0x000fe400087fe4ff */
[----:B-1----:R-:W-:Y:S01]  /*12cb0*/  IADD3 R24, P0, R70, UR6, RZ ;  /* 0x0000000646187c10 */ /* 0x002fe2000ff1e0ff */
[----:B------:R1:W-:Y:S01]  /*12cc0*/  LDGSTS.E.BYPASS.128 [R159], [R136.64+0x400], !PT ;  /* 0x00000400889f7fae */ /* 0x0003e2000f901c4a */
[----:B------:R-:W-:-:S02]  /*12cd0*/  LEA R161, R75, R127, 0xf ;  /* 0x0000007f4ba17211 */ /* 0x000fc400078e78ff */
[----:B------:R-:W-:Y:S02]  /*12ce0*/  IADD3.X R141, R67, UR7, RZ, P1, !PT ;  /* 0x00000007438d7c10 */ /* 0x000fe40008ffe4ff */
[----:B------:R-:W-:Y:S01]  /*12cf0*/  LEA R163, R75, R129, 0xf ;  /* 0x000000814ba37211 */ /* 0x000fe200078e78ff */
[----:B------:R3:W-:Y:S01]  /*12d00*/  LDGSTS.E.BYPASS.128 [R161], [R138.64+0x400], !PT ;  /* 0x000004008aa17fae */ /* 0x0007e2000f901c4a */
[----:B------:R-:W-:Y:S02]  /*12d10*/  IADD3.X R25, R71, UR7, RZ, P0, !PT ;  /* 0x0000000747197c10 */ /* 0x000fe400087fe4ff */
[----:B--2---:R-:W-:Y:S01]  /*12d20*/  IADD3 R26, P1, R72, UR6, RZ ;  /* 0x00000006481a7c10 */ /* 0x004fe2000ff3e0ff */
[----:B------:R2:W-:Y:S01]  /*12d30*/  LDGSTS.E.BYPASS.128 [R163], [R140.64+0x400], !PT ;  /* 0x000004008ca37fae */ /* 0x0005e2000f901c4a */
[----:B------:R-:W-:Y:S02]  /*12d40*/  LEA R165, R75, R131, 0xf ;  /* 0x000000834ba57211 */ /* 0x000fe400078e78ff */
[----:B-1----:R-:W-:-:S02]  /*12d50*/  IADD3 R136, P0, R2, UR6, RZ ;  /* 0x0000000602887c10 */ /* 0x002fc4000ff1e0ff */
[----:B------:R-:W-:Y:S01]  /*12d60*/  IADD3.X R27, R73, UR7, RZ, P1, !PT ;  /* 0x00000007491b7c10 */ /* 0x000fe20008ffe4ff */
[----:B------:R1:W-:Y:S01]  /*12d70*/  LDGSTS.E.BYPASS.128 [R165], [R142.64+0x400], !PT ;  /* 0x000004008ea57fae */ /* 0x0003e2000f901c4a */
[----:B------:R-:W-:Y:S02]  /*12d80*/  LEA R167, R75, R133, 0xf ;  /* 0x000000854ba77211 */ /* 0x000fe400078e78ff */
[----:B---3--:R-:W-:Y:S02]  /*12d90*/  IADD3 R138, P1, R44, UR6, RZ ;  /* 0x000000062c8a7c10 */ /* 0x008fe4000ff3e0ff */
[----:B------:R-:W-:Y:S01]  /*12da0*/  IADD3.X R137, R3, UR7, RZ, P0, !PT ;  /* 0x0000000703897c10 */ /* 0x000fe200087fe4ff */
[----:B------:R3:W-:Y:S01]  /*12db0*/  LDGSTS.E.BYPASS.128 [R167], [R24.64+0x400], !PT ;  /* 0x0000040018a77fae */ /* 0x0007e2000f901c4a */
[----:B--2---:R-:W-:Y:S02]  /*12dc0*/  IADD3 R140, P0, R46, UR6, RZ ;  /* 0x000000062e8c7c10 */ /* 0x004fe4000ff1e0ff */
[----:B------:R-:W-:-:S02]  /*12dd0*/  LEA R169, R75, R135, 0xf ;  /* 0x000000874ba97211 */ /* 0x000fc400078e78ff */
[----:B------:R-:W-:Y:S02]  /*12de0*/  IADD3.X R139, R45, UR7, RZ, P1, !PT ;  /* 0x000000072d8b7c10 */ /* 0x000fe40008ffe4ff */
[----:B-1----:R-:W-:Y:S01]  /*12df0*/  IADD3 R142, P1, R48, UR6, RZ ;  /* 0x00000006308e7c10 */ /* 0x002fe2000ff3e0ff */
[----:B------:R1:W-:Y:S01]  /*12e00*/  LDGSTS.E.BYPASS.128 [R169], [R26.64+0x400], !PT ;  /* 0x000004001aa97fae */ /* 0x0003e2000f901c4a */
[----:B------:R-:W-:Y:S02]  /*12e10*/  IADD3.X R141, R47, UR7, RZ, P0, !PT ;  /* 0x000000072f8d7c10 */ /* 0x000fe400087fe4ff */
[----:B------:R-:W-:Y:S01]  /*12e20*/  IADD3.X R143, R49, UR7, RZ, P1, !PT ;  /* 0x00000007318f7c10 */ /* 0x000fe20008ffe4ff */
[----:B------:R-:W0:Y:S01]  /*12e30*/  LDGDEPBAR ;  /* 0x00000000000079af */ /* 0x000e220000000000 */
[----:B---3--:R-:W-:Y:S02]  /*12e40*/  IADD3 R24, P0, R50, UR6, RZ ;  /* 0x0000000632187c10 */ /* 0x008fe4000ff1e0ff */
[----:B------:R-:W-:Y:S01]  /*12e50*/  IADD3 R152, P2, R54, UR6, RZ ;  /* 0x0000000636987c10 */ /* 0x000fe2000ff5e0ff */
[----:B------:R2:W-:Y:S01]  /*12e60*/  LDGSTS.E.BYPASS.128 [R155+0x20000], [R136.64+0x400], !PT ;  /* 0x20000400889b7fae */ /* 0x0005e2000f901c4a */
[----:B------:R-:W-:-:S02]  /*12e70*/  IADD3.X R25, R51, UR7, RZ, P0, !PT ;  /* 0x0000000733197c10 */ /* 0x000fc400087fe4ff */
[----:B------:R-:W-:Y:S01]  /*12e80*/  IADD3.X R153, R55, UR7, RZ, P2, !PT ;  /* 0x0000000737997c10 */ /* 0x000fe200097fe4ff */
[----:B------:R3:W-:Y:S01]  /*12e90*/  LDGSTS.E.BYPASS.128 [R157+0x20000], [R138.64+0x400], !PT ;  /* 0x200004008a9d7fae */ /* 0x0007e2000f901c4a */
[----:B-1----:R-:W-:Y:S02]  /*12ea0*/  IADD3 R26, P1, R52, UR6, RZ ;  /* 0x00000006341a7c10 */ /* 0x002fe4000ff3e0ff */
[----:B------:R-:W-:Y:S01]  /*12eb0*/  IADD3 R126, R126, 0x40, RZ ;  /* 0x000000407e7e7810 */ /* 0x000fe20007ffe0ff */
[----:B------:R1:W-:Y:S01]  /*12ec0*/  LDGSTS.E.BYPASS.128 [R159+0x20000], [R140.64+0x400], !PT ;  /* 0x200004008c9f7fae */ /* 0x0003e2000f901c4a */
[----:B------:R-:W-:Y:S02]  /*12ed0*/  IADD3.X R27, R53, UR7, RZ, P1, !PT ;  /* 0x00000007351b7c10 */ /* 0x000fe40008ffe4ff */
[----:B--2---:R-:W-:Y:S01]  /*12ee0*/  IADD3 R136, P0, R56, UR6, RZ ;  /* 0x0000000638887c10 */ /* 0x004fe2000ff1e0ff */
[----:B------:R2:W-:Y:S01]  /*12ef0*/  LDGSTS.E.BYPASS.128 [R161+0x20000], [R142.64+0x400], !PT ;  /* 0x200004008ea17fae */ /* 0x0005e2000f901c4a */
[----:B------:R-:W-:-:S02]  /*12f00*/  UIADD3 UR6, UP0, UR6, 0x100, URZ ;  /* 0x0000010006067890 */ /* 0x000fc4000ff1e03f */
[----:B------:R-:W-:Y:S01]  /*12f10*/  IADD3.X R137, R57, UR7, RZ, P0, !PT ;  /* 0x0000000739897c10 */ /* 0x000fe200087fe4ff */
[----:B------:R4:W-:Y:S01]  /*12f20*/  LDGSTS.E.BYPASS.128 [R163+0x20000], [R24.64+0x400], !PT ;  /* 0x2000040018a37fae */ /* 0x0009e2000f901c4a */
[----:B------:R-:W-:Y:S01]  /*12f30*/  ISETP.GE.U32.AND P0, PT, R126, 0x5c, PT ;  /* 0x0000005c7e00780c */ /* 0x000fe20003f06070 */
[C---:B---3--:R-:W-:Y:S01]  /*12f40*/  FFMA R139, R117.reuse, R21, R116 ;  /* 0x00000015758b7223 */ /* 0x048fe20000000074 */
[----:B-1----:R-:W-:Y:S01]  /*12f50*/  FFMA R141, R117, R9, R130 ;  /* 0x00000009758d7223 */ /* 0x002fe20000000082 */
[----:B------:R1:W-:Y:S01]  /*12f60*/  LDGSTS.E.BYPASS.128 [R165+0x20000], [R26.64+0x400], !PT ;  /* 0x200004001aa57fae */ /* 0x0003e2000f901c4a */
[C---:B------:R-:W-:Y:S01]  /*12f70*/  FFMA R21, R17.reuse, R21, R20 ;  /* 0x0000001511157223 */ /* 0x040fe20000000014 */
[----:B------:R-:W-:Y:S01]  /*12f80*/  FFMA R9, R17, R9, R8 ;  /* 0x0000000911097223 */ /* 0x000fe20000000008 */
[----:B------:R-:W-:Y:S01]  /*12f90*/  UIADD3.X UR7, URZ, UR7, URZ, UP0, !UPT ;  /* 0x000000073f077290 */ /* 0x000fe200087fe43f */
[----:B------:R3:W-:Y:S01]  /*12fa0*/  LDGSTS.E.BYPASS.128 [R167+0x20000], [R152.64+0x400], !PT ;  /* 0x2000040098a77fae */ /* 0x0007e2000f901c4a */
[C---:B--2---:R-:W-:Y:S01]  /*12fb0*/  FFMA R143, R117.reuse, R5, R128 ;  /* 0x00000005758f7223 */ /* 0x044fe20000000080 */
[----:B------:R-:W-:Y:S01]  /*12fc0*/  FFMA R117, R117, R13, R124 ;  /* 0x0000000d75757223 */ /* 0x000fe2000000007c */
[C---:B------:R-:W-:Y:S01]  /*12fd0*/  FFMA R5, R17.reuse, R5, R4 ;  /* 0x0000000511057223 */ /* 0x040fe20000000004 */
[----:B------:R3:W-:Y:S01]  /*12fe0*/  LDGSTS.E.BYPASS.128 [R169+0x20000], [R136.64+0x400], !PT ;  /* 0x2000040088a97fae */ /* 0x0007e2000f901c4a */
[----:B------:R-:W-:Y:S01]  /*12ff0*/  FFMA R13, R17, R13, R12 ;  /* 0x0000000d110d7223 */ /* 0x000fe2000000000c */
[C---:B------:R-:W-:Y:S01]  /*13000*/  FFMA R128, R118.reuse, R22, R139 ;  /* 0x0000001676807223 */ /* 0x040fe2000000008b */
[C---:B------:R-:W-:Y:S01]  /*13010*/  FFMA R124, R118.reuse, R10, R141 ;  /* 0x0000000a767c7223 */ /* 0x040fe2000000008d */
[----:B------:R-:W0:Y:S01]  /*13020*/  LDGDEPBAR ;  /* 0x00000000000079af */ /* 0x000e220000000000 */
[C---:B------:R-:W-:Y:S01]  /*13030*/  FFMA R116, R118.reuse, R6, R143 ;  /* 0x0000000676747223 */ /* 0x040fe2000000008f */
[----:B----4-:R-:W-:Y:S01]  /*13040*/  FFMA R24, R118, R14, R117 ;  /* 0x0000000e76187223 */ /* 0x010fe20000000075 */
[C---:B------:R-:W-:Y:S01]  /*13050*/  FFMA R22, R18.reuse, R22, R21 ;  /* 0x0000001612167223 */ /* 0x040fe20000000015 */
[C---:B------:R-:W-:Y:S01]  /*13060*/  FFMA R6, R18.reuse, R6, R5 ;  /* 0x0000000612067223 */ /* 0x040fe20000000005 */
[C---:B------:R-:W-:Y:S01]  /*13070*/  FFMA R10, R18.reuse, R10, R9 ;  /* 0x0000000a120a7223 */ /* 0x040fe20000000009 */
[----:B------:R-:W-:Y:S01]  /*13080*/  FFMA R14, R18, R14, R13 ;  /* 0x0000000e120e7223 */ /* 0x000fe2000000000d */
[-C--:B-1----:R-:W-:Y:S01]  /*13090*/  FFMA R27, R119, R23.reuse, R128 ;  /* 0x00000017771b7223 */ /* 0x082fe20000000080 */
[----:B------:R-:W-:Y:S01]  /*130a0*/  FFMA R23, R19, R23, R22 ;  /* 0x0000001713177223 */ /* 0x000fe20000000016 */
[C---:B------:R-:W-:Y:S01]  /*130b0*/  FFMA R26, R119.reuse, R11, R124 ;  /* 0x0000000b771a7223 */ /* 0x040fe2000000007c */
[C---:B------:R-:W-:Y:S01]  /*130c0*/  FFMA R25, R119.reuse, R7, R116 ;  /* 0x0000000777197223 */ /* 0x040fe20000000074 */
[----:B------:R-:W-:Y:S01]  /*130d0*/  FFMA R24, R119, R15, R24 ;  /* 0x0000000f77187223 */ /* 0x000fe20000000018 */
[C---:B------:R-:W-:Y:S01]  /*130e0*/  FFMA R22, R19.reuse, R11, R10 ;  /* 0x0000000b13167223 */ /* 0x040fe2000000000a */
[C---:B------:R-:W-:Y:S01]  /*130f0*/  FFMA R21, R19.reuse, R7, R6 ;  /* 0x0000000713157223 */ /* 0x040fe20000000006 */
[----:B------:R-:W-:Y:S01]  /*13100*/  FFMA R20, R19, R15, R14 ;  /* 0x0000000f13147223 */ /* 0x000fe2000000000e */
[----:B------:R-:W-:-:S04]  /*13110*/  DEPBAR.LE SB0, 0x6 ;  /* 0x000081800000791a */ /* 0x000fc80000000000 */
[----:B------:R-:W-:Y:S06]  /*13120*/  BAR.SYNC 0x0 ;  /* 0x0000000000007b1d */ /* 0x000fec0000000000 */
[----:B---3--:R-:W-:Y:S01]  /*13130*/  @P0 CALL.REL.NOINC `(.L_x_0) ;  /* 0x0000001000000944 */ /* 0x008fe20003c00000 */
[----:B------:R-:W-:Y:S05]  /*13140*/  BRA `(.L_x_1) ;  /* 0xfffee70000007947 */ /* 0x000fea000383ffff */
.L_x_0:
[----:B------:R-:W1:Y:S01]  /*13150*/  S2R R2, SR_TID.X ;  /* 0x0000000000027919 */ /* 0x000e620000002100 */
[----:B------:R-:W-:-:S04]  /*13160*/  DEPBAR.LE SB0, 0x0 ;  /* 0x000080000000791a */ /* 0x000fc80000000000 */
[C---:B------:R-:W-:Y:S02]  /*13170*/  LOP3.LUT R128, R0.reuse, 0x28, RZ, 0xfc, !PT ;  /* 0x0000002800807812 */ /* 0x040fe400078efcff */
[C---:B------:R-:W-:Y:S02]  /*13180*/  LOP3.LUT R120, R0.reuse, 0x8, RZ, 0xfc, !PT ;  /* 0x0000000800787812 */ /* 0x040fe400078efcff */
[C---:B------:R-:W-:Y:S02]  /*13190*/  LOP3.LUT R130, R0.reuse, 0x30, RZ, 0xfc, !PT ;  /* 0x0000003000827812 */ /* 0x040fe400078efcff */
[C---:B------:R-:W-:Y:S02]  /*131a0*/  LOP3.LUT R124, R0.reuse, 0x18, RZ, 0xfc, !PT ;  /* 0x00000018007c7812 */ /* 0x040fe400078efcff */
[C---:B------:R-:W-:Y:S02]  /*131b0*/  LOP3.LUT R126, R0.reuse, 0x20, RZ, 0xfc, !PT ;  /* 0x00000020007e7812 */ /* 0x040fe400078efcff */
[----:B------:R-:W-:-:S02]  /*131c0*/  LOP3.LUT R132, R0, 0x38, RZ, 0xfc, !PT ;  /* 0x0000003800847812 */ /* 0x000fc400078efcff */
[C---:B------:R-:W-:Y:S02]  /*131d0*/  LOP3.LUT R134, R0.reuse, 0x40, RZ, 0xfc, !PT ;  /* 0x0000004000867812 */ /* 0x040fe400078efcff */
[C---:B------:R-:W-:Y:S02]  /*131e0*/  LOP3.LUT R136, R0.reuse, 0x48, RZ, 0xfc, !PT ;  /* 0x0000004800887812 */ /* 0x040fe400078efcff */
[C---:B------:R-:W-:Y:S02]  /*131f0*/  LOP3.LUT R138, R0.reuse, 0x50, RZ, 0xfc, !PT ;  /* 0x00000050008a7812 */ /* 0x040fe400078efcff */
[----:B------:R-:W-:Y:S02]  /*13200*/  LOP3.LUT R140, R0, 0x58, RZ, 0xfc, !PT ;  /* 0x00000058008c7812 */ /* 0x000fe400078efcff */
[----:B-1----:R-:W-:Y:S02]  /*13210*/  SHF.R.U32.HI R5, RZ, 0x5, R2 ;  /* 0x00000005ff057819 */ /* 0x002fe40000011602 */
[----:B------:R-:W-:-:S02]  /*13220*/  SHF.L.U32 R3, R2, 0x2, RZ ;  /* 0x0000000202037819 */ /* 0x000fc400000006ff */
[----:B------:R-:W-:Y:S02]  /*13230*/  SGXT.U32 R5, R5, 0x3 ;  /* 0x000000030505781a */ /* 0x000fe40000000000 */
[----:B------:R-:W-:Y:S02]  /*13240*/  LOP3.LUT R3, R74, 0x7c, R3, 0xf8, !PT ;  /* 0x0000007c4a037812 */ /* 0x000fe400078ef803 */
[----:B------:R-:W-:Y:S01]  /*13250*/  LOP3.LUT R142, R0, 0x60, RZ, 0xfc, !PT ;  /* 0x00000060008e7812 */ /* 0x000fe200078efcff */
[----:B------:R-:W-:Y:S01]  /*13260*/  IMAD R12, R5, 0x210, R122 ;  /* 0x00000210050c7824 */ /* 0x000fe200078e027a */
[----:B------:R-:W-:Y:S06]  /*13270*/  BAR.SYNC 0x0 ;  /* 0x0000000000007b1d */ /* 0x000fec0000000000 */
[----:B------:R-:W-:Y:S01]  /*13280*/  SHF.L.U32 R2, R12, 0x2, RZ ;  /* 0x000000020c027819 */ /* 0x000fe200000006ff */
[----:B------:R1:W-:Y:S01]  /*13290*/  STS.128 [R12.X4], R112 ;  /* 0x000000700c007388 */ /* 0x0003e20000004c00 */
[----:B------:R-:W-:-:S02]  /*132a0*/  ISETP.GE.AND P6, PT, R3, 0x80, PT ;  /* 0x000000800300780c */ /* 0x000fc40003fc6270 */
[C---:B------:R-:W-:Y:S01]  /*132b0*/  LOP3.LUT R122, R0.reuse, 0x10, RZ, 0xfc, !PT ;  /* 0x00000010007a7812 */ /* 0x040fe200078efcff */
[----:B------:R-:W-:Y:S01]  /*132c0*/  IMAD R2, R5, -0x630, R2 ;  /* 0xfffff9d005027824 */ /* 0x000fe200078e0202 */
[----:B------:R-:W-:Y:S01]  /*132d0*/  STS.128 [R12.X4+0x210], R104 ;  /* 0x000210680c007388 */ /* 0x000fe20000004c00 */
[----:B------:R-:W-:Y:S02]  /*132e0*/  ISETP.LT.AND P0, PT, R0, c[0x0][0x180], !P6 ;  /* 0x0000600000007a0c */ /* 0x000fe40007701270 */
[----:B------:R-:W-:Y:S01]  /*132f0*/  ISETP.LT.AND P4, PT, R120, c[0x0][0x180], !P6 ;  /* 0x0000600078007a0c */ /* 0x000fe20007781270 */
[----:B------:R-:W-:Y:S01]  /*13300*/  STS.128 [R12.X4+0x420], R88 ;  /* 0x000420580c007388 */ /* 0x000fe20000004c00 */
[C---:B------:R-:W-:Y:S02]  /*13310*/  LOP3.LUT R144, R0.reuse, 0x68, RZ, 0xfc, !PT ;  /* 0x0000006800907812 */ /* 0x040fe400078efcff */
[C---:B------:R-:W-:Y:S01]  /*13320*/  LOP3.LUT R146, R0.reuse, 0x70, RZ, 0xfc, !PT ;  /* 0x0000007000927812 */ /* 0x040fe200078efcff */
[----:B------:R-:W-:Y:S01]  /*13330*/  STS.128 [R12.X4+0x630], R100 ;  /* 0x000630640c007388 */ /* 0x000fe20000004c00 */
[----:B------:R-:W-:Y:S01]  /*13340*/  LOP3.LUT R148, R0, 0x78, RZ, 0xfc, !PT ;  /* 0x0000007800947812 */ /* 0x000fe200078efcff */
[----:B-1----:R-:W-:-:S02]  /*13350*/  CS2R R112, SRZ ;  /* 0x0000000000707805 */ /* 0x002fc4000001ff00 */
[----:B------:R-:W-:Y:S06]  /*13360*/  BAR.SYNC 0x0 ;  /* 0x0000000000007b1d */ /* 0x000fec0000000000 */
[----:B------:R-:W1:Y:S01]  /*13370*/  LDS.128 R116, [R2] ;  /* 0x0000000002747984 */ /* 0x000e620000000c00 */
[----:B------:R-:W-:Y:S01]  /*13380*/  CS2R R114, SRZ ;  /* 0x0000000000727805 */ /* 0x000fe2000001ff00 */
[----:B------:R-:W-:Y:S01]  /*13390*/  CS2R R88, SRZ ;  /* 0x0000000000587805 */ /* 0x000fe2000001ff00 */
[----:B------:R-:W-:Y:S01]  /*133a0*/  CS2R R90, SRZ ;  /* 0x00000000005a7805 */ /* 0x000fe2000001ff00 */
[----:B------:R-:W2:Y:S01]  /*133b0*/  LDS.128 R64, [R2+0x1080] ;  /* 0x0010800002407984 */ /* 0x000ea20000000c00 */
[----:B------:R-:W-:Y:S01]  /*133c0*/  ISETP.LT.AND P3, PT, R122, c[0x0][0x180], !P6 ;  /* 0x000060007a007a0c */ /* 0x000fe20007761270 */
[----:B------:R-:W-:Y:S01]  /*133d0*/  CS2R R104, SRZ ;  /* 0x0000000000687805 */ /* 0x000fe2000001ff00 */
[----:B------:R-:W-:Y:S01]  /*133e0*/  ISETP.LT.AND P2, PT, R124, c[0x0][0x180], !P6 ;  /* 0x000060007c007a0c */ /* 0x000fe20007741270 */
[----:B------:R-:W3:Y:S01]  /*133f0*/  LDS.128 R16, [R2+0x2100] ;  /* 0x0021000002107984 */ /* 0x000ee20000000c00 */
[----:B------:R-:W-:Y:S01]  /*13400*/  CS2R R106, SRZ ;  /* 0x00000000006a7805 */ /* 0x000fe2000001ff00 */
[----:B------:R-:W-:Y:S01]  /*13410*/  CS2R R100, SRZ ;  /* 0x0000000000647805 */ /* 0x000fe2000001ff00 */
[----:B------:R-:W-:Y:S01]  /*13420*/  CS2R R102, SRZ ;  /* 0x0000000000667805 */ /* 0x000fe2000001ff00 */
[----:B------:R-:W4:Y:S04]  /*13430*/  LDS.128 R4, [R2+0x3180] ;  /* 0x0031800002047984 */ /* 0x000f280000000c00 */
[----:B------:R-:W-:Y:S06]  /*13440*/  BAR.SYNC 0x0 ;  /* 0x0000000000007b1d */ /* 0x000fec0000000000 */
[----:B------:R5:W-:Y:S04]  /*13450*/  STS.128 [R12.X4+0x420], R92 ;  /* 0x0004205c0c007388 */ /* 0x000be80000004c00 */
[----:B------:R-:W-:Y:S04]  /*13460*/  STS.128 [R12.X4], R108 ;  /* 0x0000006c0c007388 */ /* 0x000fe80000004c00 */
[----:B------:R-:W-:Y:S04]  /*13470*/  STS.128 [R12.X4+0x210], R96 ;  /* 0x000210600c007388 */ /* 0x000fe80000004c00 */
[----:B------:R-:W-:Y:S01]  /*13480*/  STS.128 [R12.X4+0x630], R84 ;  /* 0x000630540c007388 */ /* 0x000fe20000004c00 */
[----:B-----5:R-:W-:-:S03]  /*13490*/  MOV R92, 0x4 ;  /* 0x00000004005c7802 */ /* 0x020fc60000000f00 */
[----:B------:R-:W-:Y:S06]  /*134a0*/  BAR.SYNC 0x0 ;  /* 0x0000000000007b1d */ /* 0x000fec0000000000 */
[----:B------:R-:W5:Y:S01]  /*134b0*/  LDS.128 R72, [R2] ;  /* 0x0000000002487984 */ /* 0x000f620000000c00 */
[----:B------:R-:W-:Y:S01]  /*134c0*/  IMAD.WIDE R94, R3, R92, c[0x0][0x160] ;  /* 0x00005800035e7625 */ /* 0x000fe200078e025c */
[----:B------:R-:W-:Y:S01]  /*134d0*/  CS2R R108, SRZ ;  /* 0x00000000006c7805 */ /* 0x000fe2000001ff00 */
[----:B------:R-:W-:Y:S01]  /*134e0*/  CS2R R110, SRZ ;  /* 0x00000000006e7805 */ /* 0x000fe2000001ff00 */
[----:B------:R-:W1:Y:S01]  /*134f0*/  LDS.128 R60, [R2+0x1080] ;  /* 0x00108000023c7984 */ /* 0x000e620000000c00 */
[----:B------:R-:W-:Y:S01]  /*13500*/  CS2R R84, SRZ ;  /* 0x0000000000547805 */ /* 0x000fe2000001ff00 */
[----:B------:R-:W-:Y:S01]  /*13510*/  CS2R R86, SRZ ;  /* 0x0000000000567805 */ /* 0x000fe2000001ff00 */
[----:B------:R-:W-:Y:S01]  /*13520*/  ISETP.LT.AND P1, PT, R126, c[0x0][0x180], !P6 ;  /* 0x000060007e007a0c */ /* 0x000fe20007721270 */
[----:B------:R-:W1:Y:S01]  /*13530*/  LDS.128 R44, [R2+0x2100] ;  /* 0x00210000022c7984 */ /* 0x000e620000000c00 */
[----:B------:R-:W-:Y:S01]  /*13540*/  CS2R R96, SRZ ;  /* 0x0000000000607805 */ /* 0x000fe2000001ff00 */
[----:B------:R-:W-:-:S02]  /*13550*/  CS2R R98, SRZ ;  /* 0x0000000000627805 */ /* 0x000fc4000001ff00 */
[----:B------:R-:W1:Y:S04]  /*13560*/  LDS.128 R8, [R2+0x3180] ;  /* 0x0031800002087984 */ /* 0x000e680000000c00 */
[----:B------:R-:W-:Y:S06]  /*13570*/  BAR.SYNC 0x0 ;  /* 0x0000000000007b1d */ /* 0x000fec0000000000 */
[----:B------:R-:W-:Y:S04]  /*13580*/  STS.128 [R12.X4], R80 ;  /* 0x000000500c007388 */ /* 0x000fe80000004c00 */
[----:B------:R-:W-:Y:S04]  /*13590*/  STS.128 [R12.X4+0x210], R76 ;  /* 0x0002104c0c007388 */ /* 0x000fe80000004c00 */
[----:B------:R-:W-:Y:S04]  /*135a0*/  STS.128 [R12.X4+0x420], R40 ;  /* 0x000420280c007388 */ /* 0x000fe80000004c00 */
[----:B------:R-:W-:Y:S04]  /*135b0*/  STS.128 [R12.X4+0x630], R36 ;  /* 0x000630240c007388 */ /* 0x000fe80000004c00 */
[----:B------:R-:W-:Y:S06]  /*135c0*/  BAR.SYNC 0x0 ;  /* 0x0000000000007b1d */ /* 0x000fec0000000000 */
[----:B------:R-:W1:Y:S01]  /*135d0*/  LDS.128 R68, [R2] ;  /* 0x0000000002447984 */ /* 0x000e620000000c00 */
[----:B------:R-:W-:Y:S01]  /*135e0*/  CS2R R80, SRZ ;  /* 0x0000000000507805 */ /* 0x000fe2000001ff00 */
[----:B------:R-:W-:Y:S01]  /*135f0*/  CS2R R82, SRZ ;  /* 0x0000000000527805 */ /* 0x000fe2000001ff00 */
[----:B------:R-:W-:Y:S01]  /*13600*/  CS2R R76, SRZ ;  /* 0x00000000004c7805 */ /* 0x000fe2000001ff00 */
[----:B------:R-:W1:Y:S01]  /*13610*/  LDS.128 R48, [R2+0x1080] ;  /* 0x0010800002307984 */ /* 0x000e620000000c00 */
[----:B------:R-:W-:Y:S01]  /*13620*/  CS2R R78, SRZ ;  /* 0x00000000004e7805 */ /* 0x000fe2000001ff00 */
[----:B------:R-:W-:Y:S01]  /*13630*/  P2R R13, PR, RZ, 0x10 ;  /* 0x00000010ff0d7803 */ /* 0x000fe20000000000 */
[----:B------:R-:W-:Y:S01]  /*13640*/  CS2R R36, SRZ ;  /* 0x0000000000247805 */ /* 0x000fe2000001ff00 */
[----:B------:R-:W1:Y:S01]  /*13650*/  LDS.128 R52, [R2+0x2100] ;  /* 0x0021000002347984 */ /* 0x000e620000000c00 */
[----:B------:R-:W-:Y:S01]  /*13660*/  ISETP.LT.AND P5, PT, R136, c[0x0][0x180], !P6 ;  /* 0x0000600088007a0c */ /* 0x000fe200077a1270 */
[----:B------:R-:W-:Y:S01]  /*13670*/  CS2R R38, SRZ ;  /* 0x0000000000267805 */ /* 0x000fe2000001ff00 */
[----:B------:R-:W-:Y:S01]  /*13680*/  P2R R14, PR, RZ, 0x8 ;  /* 0x00000008ff0e7803 */ /* 0x000fe20000000000 */
[----:B------:R-:W1:Y:S01]  /*13690*/  LDS.128 R56, [R2+0x3180] ;  /* 0x0031800002387984 */ /* 0x000e620000000c00 */
[----:B------:R-:W-:Y:S01]  /*136a0*/  P2R R15, PR, RZ, 0x4 ;  /* 0x00000004ff0f7803 */ /* 0x000fe20000000000 */
[----:B------:R-:W-:Y:S01]  /*136b0*/  CS2R R40, SRZ ;  /* 0x0000000000287805 */ /* 0x000fe2000001ff00 */
[----:B------:R-:W-:Y:S01]  /*136c0*/  P2R R131, PR, RZ, 0x2 ;  /* 0x00000002ff837803 */ /* 0x000fe20000000000 */
[----:B------:R-:W-:Y:S06]  /*136d0*/  BAR.SYNC 0x0 ;  /* 0x0000000000007b1d */ /* 0x000fec0000000000 */
[----:B------:R-:W-:Y:S01]  /*136e0*/  STS.128 [R12.X4], R32 ;  /* 0x000000200c007388 */ /* 0x000fe20000004c00 */
[----:B------:R-:W-:-:S03]  /*136f0*/  CS2R R42, SRZ ;  /* 0x00000000002a7805 */ /* 0x000fc6000001ff00 */
[----:B------:R-:W-:Y:S04]  /*13700*/  STS.128 [R12.X4+0x210], R28 ;  /* 0x0002101c0c007388 */ /* 0x000fe80000004c00 */
[----:B------:R-:W-:Y:S04]  /*13710*/  STS.128 [R12.X4+0x420], R24 ;  /* 0x000420180c007388 */ /* 0x000fe80000004c00 */
[----:B------:R-:W-:Y:S04]  /*13720*/  STS.128 [R12.X4+0x630], R20 ;  /* 0x000630140c007388 */ /* 0x000fe80000004c00 */
[----:B------:R-:W-:Y:S06]  /*13730*/  BAR.SYNC 0x0 ;  /* 0x0000000000007b1d */ /* 0x000fec0000000000 */
[----:B------:R-:W1:Y:S01]  /*13740*/  @P0 LDG.E.EL.128 R112, [R94.64] ;  /* 0x0000000a5e700981 */ /* 0x000e62000c2e1d00 */
[----:B------:R-:W-:Y:S01]  /*13750*/  CS2R R32, SRZ ;  /* 0x0000000000207805 */ /* 0x000fe2000001ff00 */
[----:B------:R-:W-:Y:S01]  /*13760*/  CS2R R34, SRZ ;  /* 0x0000000000227805 */ /* 0x000fe2000001ff00 */
[----:B------:R-:W-:Y:S01]  /*13770*/  CS2R R28, SRZ ;  /* 0x00000000001c7805 */ /* 0x000fe2000001ff00 */
[----:B------:R-:W2:Y:S01]  /*13780*/  @P4 LDG.E.EL.128 R108, [R94.64] ;  /* 0x0000000a5e6c4981 */ /* 0x000ea2000c2e1d00 */
[----:B------:R-:W-:-:S02]  /*13790*/  P2R R12, PR, RZ, 0x1 ;  /* 0x00000001ff0c7803 */ /* 0x000fc40000000000 */
[----:B------:R-:W-:Y:S01]  /*137a0*/  ISETP.LT.AND P0, PT, R128, c[0x0][0x180], !P6 ;  /* 0x0000600080007a0c */ /* 0x000fe20007701270 */
[----:B------:R-:W3:Y:S03]  /*137b0*/  @P3 LDG.E.EL.128 R104, [R94.64] ;  /* 0x0000000a5e683981 */ /* 0x000ee6000c2e1d00 */
[----:B------:R-:W-:Y:S01]  /*137c0*/  P2R R133, PR, RZ, 0x1 ;  /* 0x00000001ff857803 */ /* 0x000fe20000000000 */
[----:B------:R-:W4:Y:S04]  /*137d0*/  @P2 LDG.E.EL.128 R100, [R94.64] ;  /* 0x0000000a5e642981 */ /* 0x000f28000c2e1d00 */
[----:B------:R-:W5:Y:S04]  /*137e0*/  @P1 LDG.E.EL.128 R96, [R94.64] ;  /* 0x0000000a5e601981 */ /* 0x000f68000c2e1d00 */
[----:B------:R-:W5:Y:S01]  /*137f0*/  @P0 LDG.E.EL.128 R88, [R94.64] ;  /* 0x0000000a5e580981 */ /* 0x000f62000c2e1d00 */
[----:B------:R-:W-:Y:S01]  /*13800*/  ISETP.LT.AND P0, PT, R130, c[0x0][0x180], !P6 ;  /* 0x0000600082007a0c */ /* 0x000fe20007701270 */
[----:B------:R-:W-:Y:S01]  /*13810*/  CS2R R30, SRZ ;  /* 0x00000000001e7805 */ /* 0x000fe2000001ff00 */
[----:B------:R-:W-:Y:S01]  /*13820*/  CS2R R24, SRZ ;  /* 0x0000000000187805 */ /* 0x000fe2000001ff00 */
[----:B------:R-:W-:Y:S01]  /*13830*/  CS2R R26, SRZ ;  /* 0x00000000001a7805 */ /* 0x000fe2000001ff00 */
[----:B------:R-:W-:Y:S01]  /*13840*/  P2R R135, PR, RZ, 0x1 ;  /* 0x00000001ff877803 */ /* 0x000fe20000000000 */
[----:B------:R-:W-:Y:S01]  /*13850*/  CS2R R20, SRZ ;  /* 0x0000000000147805 */ /* 0x000fe2000001ff00 */
[----:B------:R-:W-:Y:S01]  /*13860*/  CS2R R22, SRZ ;  /* 0x0000000000167805 */ /* 0x000fe2000001ff00 */
[----:B------:R-:W5:Y:S06]  /*13870*/  @P5 LDG.E.EL.128 R36, [R94.64] ;  /* 0x0000000a5e245981 */ /* 0x000f6c000c2e1d00 */
[----:B------:R-:W5:Y:S01]  /*13880*/  @P0 LDG.E.EL.128 R84, [R94.64] ;  /* 0x0000000a5e540981 */ /* 0x000f62000c2e1d00 */
[----:B------:R-:W-:-:S13]  /*13890*/  ISETP.LT.AND P0, PT, R132, c[0x0][0x180], !P6 ;  /* 0x0000600084007a0c */ /* 0x000fda0007701270 */
[----:B------:R-:W5:Y:S01]  /*138a0*/  @P0 LDG.E.EL.128 R80, [R94.64] ;  /* 0x0000000a5e500981 */ /* 0x000f62000c2e1d00 */
[----:B------:R-:W-:Y:S02]  /*138b0*/  P2R R137, PR, RZ, 0x1 ;  /* 0x00000001ff897803 */ /* 0x000fe40000000000 */
[----:B------:R-:W-:Y:S02]  /*138c0*/  ISETP.LT.AND P0, PT, R134, c[0x0][0x180], !P6 ;  /* 0x0000600086007a0c */ /* 0x000fe40007701270 */
[----:B------:R-:W-:Y:S02]  /*138d0*/  ISETP.LT.AND P4, PT, R138, c[0x0][0x180], !P6 ;  /* 0x000060008a007a0c */ /* 0x000fe40007781270 */
[----:B------:R-:W-:Y:S02]  /*138e0*/  ISETP.LT.AND P3, PT, R140, c[0x0][0x180], !P6 ;  /* 0x000060008c007a0c */ /* 0x000fe40007761270 */
[----:B------:R-:W-:Y:S02]  /*138f0*/  ISETP.LT.AND P2, PT, R142, c[0x0][0x180], !P6 ;  /* 0x000060008e007a0c */ /* 0x000fe40007741270 */
[----:B------:R-:W-:-:S05]  /*13900*/  P2R R139, PR, RZ, 0x1 ;  /* 0x00000001ff8b7803 */ /* 0x000fca0000000000 */
[----:B------:R-:W5:Y:S01]  /*13910*/  @P0 LDG.E.EL.128 R76, [R94.64] ;  /* 0x0000000a5e4c0981 */ /* 0x000f62000c2e1d00 */
[----:B------:R-:W-:Y:S02]  /*13920*/  ISETP.LT.AND P1, PT, R144, c[0x0][0x180], !P6 ;  /* 0x0000600090007a0c */ /* 0x000fe40007721270 */
[----:B------:R-:W-:Y:S01]  /*13930*/  ISETP.LT.AND P0, PT, R146, c[0x0][0x180], !P6 ;  /* 0x0000600092007a0c */ /* 0x000fe20007701270 */
[----:B------:R-:W5:Y:S01]  /*13940*/  @P4 LDG.E.EL.128 R40, [R94.64] ;  /* 0x0000000a5e284981 */ /* 0x000f62000c2e1d00 */
[----:B------:R-:W-:-:S03]  /*13950*/  ISETP.LT.AND P6, PT, R148, c[0x0][0x180], !P6 ;  /* 0x0000600094007a0c */ /* 0x000fc600077c1270 */
[----:B------:R-:W5:Y:S01]  /*13960*/  @P3 LDG.E.EL.128 R32, [R94.64] ;  /* 0x0000000a5e203981 */ /* 0x000f62000c2e1d00 */
[----:B------:R-:W-:-:S03]  /*13970*/  P2R R129, PR, RZ, 0x20 ;  /* 0x00000020ff817803 */ /* 0x000fc60000000000 */
[----:B------:R-:W5:Y:S01]  /*13980*/  @P2 LDG.E.EL.128 R28, [R94.64] ;  /* 0x0000000a5e1c2981 */ /* 0x000f62000c2e1d00 */
[----:B------:R-:W-:Y:S02]  /*13990*/  P2R R127, PR, RZ, 0x10 ;  /* 0x00000010ff7f7803 */ /* 0x000fe40000000000 */
[----:B------:R-:W-:Y:S01]  /*139a0*/  P2R R125, PR, RZ, 0x8 ;  /* 0x00000008ff7d7803 */ /* 0x000fe20000000000 */
[----:B------:R-:W5:Y:S01]  /*139b0*/  @P1 LDG.E.EL.128 R24, [R94.64] ;  /* 0x0000000a5e181981 */ /* 0x000f62000c2e1d00 */
[----:B------:R-:W-:Y:S02]  /*139c0*/  P2R R123, PR, RZ, 0x4 ;  /* 0x00000004ff7b7803 */ /* 0x000fe40000000000 */
[----:B------:R-:W-:Y:S01]  /*139d0*/  ISETP.NE.AND P5, PT, R15, RZ, PT ;  /* 0x000000ff0f00720c */ /* 0x000fe20003fa5270 */
[----:B------:R-:W5:Y:S01]  /*139e0*/  @P0 LDG.E.EL.128 R20, [R94.64] ;  /* 0x0000000a5e140981 */ /* 0x000f62000c2e1d00 */
[----:B------:R-:W-:Y:S02]  /*139f0*/  ISETP.NE.AND P4, PT, R14, RZ, PT ;  /* 0x000000ff0e00720c */ /* 0x000fe40003f85270 */
[----:B------:R-:W-:Y:S01]  /*13a00*/  ISETP.NE.AND P3, PT, R13, RZ, PT ;  /* 0x000000ff0d00720c */ /* 0x000fe20003f65270 */
[----:B------:R-:W-:Y:S01]  /*13a10*/  CS2R R14, SRZ ;  /* 0x00000000000e7805 */ /* 0x000fe2000001ff00 */
[----:B------:R-:W-:-:S02]  /*13a20*/  ISETP.NE.AND P2, PT, R12, RZ, PT ;  /* 0x000000ff0c00720c */ /* 0x000fc40003f45270 */
[----:B------:R-:W-:-:S06]  /*13a30*/  CS2R R12, SRZ ;  /* 0x00000000000c7805 */ /* 0x000fcc000001ff00 */
[----:B------:R-:W5:Y:S01]  /*13a40*/  @P6 LDG.E.EL.128 R12, [R94.64] ;  /* 0x0000000a5e0c6981 */ /* 0x000f62000c2e1d00 */
[-C--:B------:R-:W-:Y:S02]  /*13a50*/  LEA R93, R0, R3.reuse, 0x7 ;  /* 0x00000003005d7211 */ /* 0x080fe400078e38ff */
[----:B------:R-:W-:Y:S02]  /*13a60*/  P2R R121, PR, RZ, 0x2 ;  /* 0x00000002ff797803 */ /* 0x000fe40000000000 */
[----:B------:R-:W-:Y:S01]  /*13a70*/  ISETP.NE.AND P1, PT, R131, RZ, PT ;  /* 0x000000ff8300720c */ /* 0x000fe20003f25270 */
[----:B-1----:R-:W-:Y:S01]  /*13a80*/  FADD R116, R116, R112 ;  /* 0x0000007074747221 */ /* 0x002fe20000000000 */
[----:B------:R-:W-:Y:S01]  /*13a90*/  FADD R117, R117, R113 ;  /* 0x0000007175757221 */ /* 0x000fe20000000000 */
[-C--:B------:R-:W-:Y:S01]  /*13aa0*/  IMAD.WIDE R112, R93, R92.reuse, c[0x0][0x178] ;  /* 0x00005e005d707625 */ /* 0x080fe200078e025c */
[-C--:B------:R-:W-:Y:S01]  /*13ab0*/  LEA R93, R120, R3.reuse, 0x7 ;  /* 0x00000003785d7211 */ /* 0x080fe200078e38ff */
[----:B--2---:R-:W-:Y:S01]  /*13ac0*/  FADD R111, R67, R111 ;  /* 0x0000006f436f7221 */ /* 0x004fe20000000000 */
[-C--:B------:R-:W-:Y:S01]  /*13ad0*/  LEA R67, R122, R3.reuse, 0x7 ;  /* 0x000000037a437211 */ /* 0x080fe200078e38ff */
[----:B------:R-:W-:Y:S01]  /*13ae0*/  FADD R118, R118, R114 ;  /* 0x0000007276767221 */ /* 0x000fe20000000000 */
[----:B------:R-:W-:Y:S01]  /*13af0*/  FADD R119, R119, R115 ;  /* 0x0000007377777221 */ /* 0x000fe20000000000 */
[----:B------:R-:W-:Y:S01]  /*13b00*/  FADD R108, R64, R108 ;  /* 0x0000006c406c7221 */ /* 0x000fe20000000000 */
[----:B------:R-:W-:Y:S01]  /*13b10*/  FADD R109, R65, R109 ;  /* 0x0000006d416d7221 */ /* 0x000fe20000000000 */
[----:B------:R-:W-:Y:S01]  /*13b20*/  FADD R110, R66, R110 ;  /* 0x0000006e426e7221 */ /* 0x000fe20000000000 */
[-C--:B------:R-:W-:Y:S01]  /*13b30*/  IMAD.WIDE R64, R93, R92.reuse, c[0x0][0x178] ;  /* 0x00005e005d407625 */ /* 0x080fe200078e025c */
[----:B---3--:R-:W-:Y:S01]  /*13b40*/  FADD R104, R16, R104 ;  /* 0x0000006810687221 */ /* 0x008fe20000000000 */
[----:B------:R-:W-:Y:S01]  /*13b50*/  FADD R105, R17, R105 ;  /* 0x0000006911697221 */ /* 0x000fe20000000000 */
[----:B------:R-:W-:Y:S01]  /*13b60*/  FADD R107, R19, R107 ;  /* 0x0000006b136b7221 */ /* 0x000fe20000000000 */
[----:B------:R-:W-:Y:S01]  /*13b70*/  FADD R106, R18, R106 ;  /* 0x0000006a126a7221 */ /* 0x000fe20000000000 */
[-C--:B------:R-:W-:Y:S01]  /*13b80*/  IMAD.WIDE R16, R67, R92.reuse, c[0x0][0x178] ;  /* 0x00005e0043107625 */ /* 0x080fe200078e025c */
[-C--:B------:R-:W-:Y:S01]  /*13b90*/  LEA R19, R124, R3.reuse, 0x7 ;  /* 0x000000037c137211 */ /* 0x080fe200078e38ff */
[----:B------:R-:W-:Y:S01]  /*13ba0*/  @P2 STG.E.128 [R112.64], R116 ;  /* 0x0000007470002986 */ /* 0x000fe2000c101d0a */
[----:B----4-:R-:W-:Y:S01]  /*13bb0*/  FADD R100, R4, R100 ;  /* 0x0000006404647221 */ /* 0x010fe20000000000 */
[----:B------:R-:W-:Y:S01]  /*13bc0*/  FADD R101, R5, R101 ;  /* 0x0000006505657221 */ /* 0x000fe20000000000 */
[----:B------:R-:W-:Y:S01]  /*13bd0*/  FADD R102, R6, R102 ;  /* 0x0000006606667221 */ /* 0x000fe20000000000 */
[----:B------:R-:W-:Y:S01]  /*13be0*/  @P3 STG.E.128 [R64.64], R108 ;  /* 0x0000006c40003986 */ /* 0x000fe2000c101d0a */
[----:B------:R-:W-:Y:S01]  /*13bf0*/  FADD R103, R7, R103 ;  /* 0x0000006707677221 */ /* 0x000fe20000000000 */
[----:B------:R-:W-:Y:S01]  /*13c00*/  IMAD.WIDE R4, R19, R92, c[0x0][0x178] ;  /* 0x00005e0013047625 */ /* 0x000fe200078e025c */
[----:B------:R-:W-:Y:S01]  /*13c10*/  LEA R7, R126, R3, 0x7 ;  /* 0x000000037e077211 */ /* 0x000fe200078e38ff */
[----:B------:R1:W-:Y:S01]  /*13c20*/  @P4 STG.E.128 [R16.64], R104 ;  /* 0x0000006810004986 */ /* 0x0003e2000c101d0a */
[----:B------:R-:W-:-:S02]  /*13c30*/  ISETP.NE.AND P2, PT, R133, RZ, PT ;  /* 0x000000ff8500720c */ /* 0x000fc40003f45270 */
[----:B------:R-:W-:Y:S01]  /*13c40*/  ISETP.NE.AND P3, PT, R135, RZ, PT ;  /* 0x000000ff8700720c */ /* 0x000fe20003f65270 */
[----:B------:R2:W-:Y:S01]  /*13c50*/  @P5 STG.E.128 [R4.64], R100 ;  /* 0x0000006404005986 */ /* 0x0005e2000c101d0a */
[----:B-----5:R-:W-:Y:S01]  /*13c60*/  FADD R72, R72, R96 ;  /* 0x0000006048487221 */ /* 0x020fe20000000000 */
[----:B------:R-:W-:Y:S01]  /*13c70*/  FADD R73, R73, R97 ;  /* 0x0000006149497221 */ /* 0x000fe20000000000 */
[----:B------:R-:W-:Y:S01]  /*13c80*/  FADD R74, R74, R98 ;  /* 0x000000624a4a7221 */ /* 0x000fe20000000000 */
[----:B------:R-:W-:Y:S01]  /*13c90*/  FADD R75, R75, R99 ;  /* 0x000000634b4b7221 */ /* 0x000fe20000000000 */
[----:B------:R-:W-:Y:S01]  /*13ca0*/  IMAD.WIDE R6, R7, R92, c[0x0][0x178] ;  /* 0x00005e0007067625 */ /* 0x000fe200078e025c */
[----:B-1----:R-:W-:-:S05]  /*13cb0*/  LEA R17, R128, R3, 0x7 ;  /* 0x0000000380117211 */ /* 0x002fca00078e38ff */
[-C--:B--2---:R-:W-:Y:S01]  /*13cc0*/  IMAD.WIDE R4, R17, R92.reuse, c[0x0][0x178] ;  /* 0x00005e0011047625 */ /* 0x084fe200078e025c */
[-C--:B------:R-:W-:Y:S01]  /*13cd0*/  LEA R17, R130, R3.reuse, 0x7 ;  /* 0x0000000382117211 */ /* 0x080fe200078e38ff */
[----:B------:R1:W-:Y:S01]  /*13ce0*/  @P1 STG.E.128 [R6.64], R72 ;  /* 0x0000004806001986 */ /* 0x0003e2000c101d0a */
[----:B------:R-:W-:Y:S01]  /*13cf0*/  FADD R60, R60, R88 ;  /* 0x000000583c3c7221 */ /* 0x000fe20000000000 */
        /* <DEDUP_REMOVED lines=8> */
[-C--:B------:R-:W-:Y:S01]  /*13d80*/  LEA R9, R134, R3.reuse, 0x7 ;  /* 0x0000000386097211 */ /* 0x080fe200078e38ff */
[----:B------:R2:W-:Y:S01]  /*13d90*/  @P2 STG.E.128 [R4.64], R60 ;  /* 0x0000003c04002986 */ /* 0x0005e2000c101d0a */
[----:B------:R-:W-:Y:S01]  /*13da0*/  FADD R80, R8, R80 ;  /* 0x0000005008507221 */ /* 0x000fe20000000000 */
[----:B------:R-:W-:Y:S01]  /*13db0*/  FADD R82, R10, R82 ;  /* 0x000000520a527221 */ /* 0x000fe20000000000 */
[----:B------:R-:W-:Y:S01]  /*13dc0*/  FADD R83, R11, R83 ;  /* 0x000000530b537221 */ /* 0x000fe20000000000 */
[----:B------:R-:W-:Y:S01]  /*13dd0*/  LDS.128 R60, [R2+0x3180] ;  /* 0x00318000023c7984 */ /* 0x000fe20000000c00 */
[----:B-1----:R-:W-:Y:S01]  /*13de0*/  IMAD.WIDE R6, R17, R92, c[0x0][0x178] ;  /* 0x00005e0011067625 */ /* 0x002fe200078e025c */
[----:B------:R-:W-:-:S04]  /*13df0*/  LEA R17, R132, R3, 0x7 ;  /* 0x0000000384117211 */ /* 0x000fc800078e38ff */
[----:B------:R1:W-:Y:S04]  /*13e00*/  @P3 STG.E.128 [R6.64], R44 ;  /* 0x0000002c06003986 */ /* 0x0003e8000c101d0a */
[----:B------:R-:W-:Y:S01]  /*13e10*/  LDS.128 R44, [R2+0x2100] ;  /* 0x00210000022c7984 */ /* 0x000fe20000000c00 */
[----:B--2---:R-:W-:-:S03]  /*13e20*/  IMAD.WIDE R4, R17, R92, c[0x0][0x178] ;  /* 0x00005e0011047625 */ /* 0x004fc600078e025c */
[----:B------:R-:W-:Y:S01]  /*13e30*/  LDS.128 R16, [R2+0x1080] ;  /* 0x0010800002107984 */ /* 0x000fe20000000c00 */
[----:B-1----:R-:W-:-:S03]  /*13e40*/  IMAD.WIDE R6, R9, R92, c[0x0][0x178] ;  /* 0x00005e0009067625 */ /* 0x002fc600078e025c */
[----:B------:R-:W1:Y:S01]  /*13e50*/  LDS.128 R8, [R2] ;  /* 0x0000000002087984 */ /* 0x000e620000000c00 */
[----:B------:R-:W-:Y:S02]  /*13e60*/  ISETP.NE.AND P4, PT, R137, RZ, PT ;  /* 0x000000ff8900720c */ /* 0x000fe40003f85270 */
[----:B------:R-:W-:Y:S01]  /*13e70*/  ISETP.NE.AND P5, PT, R139, RZ, PT ;  /* 0x000000ff8b00720c */ /* 0x000fe20003fa5270 */
[----:B------:R-:W-:Y:S01]  /*13e80*/  FADD R76, R68, R76 ;  /* 0x0000004c444c7221 */ /* 0x000fe20000000000 */
[----:B------:R-:W-:Y:S01]  /*13e90*/  FADD R77, R69, R77 ;  /* 0x0000004d454d7221 */ /* 0x000fe20000000000 */
[----:B------:R-:W-:Y:S01]  /*13ea0*/  FADD R78, R70, R78 ;  /* 0x0000004e464e7221 */ /* 0x000fe20000000000 */
[----:B------:R-:W-:Y:S01]  /*13eb0*/  FADD R79, R71, R79 ;  /* 0x0000004f474f7221 */ /* 0x000fe20000000000 */
[----:B------:R-:W-:-:S06]  /*13ec0*/  ISETP.NE.AND P3, PT, R125, RZ, PT ;  /* 0x000000ff7d00720c */ /* 0x000fcc0003f65270 */
[----:B------:R2:W-:Y:S01]  /*13ed0*/  @P4 STG.E.128 [R4.64], R80 ;  /* 0x0000005004004986 */ /* 0x0005e2000c101d0a */
[----:B------:R-:W-:-:S03]  /*13ee0*/  ISETP.NE.AND P4, PT, R127, RZ, PT ;  /* 0x000000ff7f00720c */ /* 0x000fc60003f85270 */
[----:B------:R3:W-:Y:S01]  /*13ef0*/  @P5 STG.E.128 [R6.64], R76 ;  /* 0x0000004c06005986 */ /* 0x0007e2000c101d0a */
[----:B------:R-:W-:Y:S02]  /*13f00*/  ISETP.NE.AND P5, PT, R129, RZ, PT ;  /* 0x000000ff8100720c */ /* 0x000fe40003fa5270 */
[----:B------:R-:W-:Y:S02]  /*13f10*/  ISETP.NE.AND P2, PT, R123, RZ, PT ;  /* 0x000000ff7b00720c */ /* 0x000fe40003f45270 */
[----:B------:R-:W-:Y:S02]  /*13f20*/  ISETP.NE.AND P1, PT, R121, RZ, PT ;  /* 0x000000ff7900720c */ /* 0x000fe40003f25270 */
[-C--:B------:R-:W-:Y:S02]  /*13f30*/  LEA R65, R138, R3.reuse, 0x7 ;  /* 0x000000038a417211 */ /* 0x080fe400078e38ff */
[-C--:B------:R-:W-:Y:S02]  /*13f40*/  LEA R67, R140, R3.reuse, 0x7 ;  /* 0x000000038c437211 */ /* 0x080fe400078e38ff */
[----:B------:R-:W-:-:S02]  /*13f50*/  LEA R69, R142, R3, 0x7 ;  /* 0x000000038e457211 */ /* 0x000fc400078e38ff */
[-C--:B--2---:R-:W-:Y:S01]  /*13f60*/  LEA R5, R136, R3.reuse, 0x7 ;  /* 0x0000000388057211 */ /* 0x084fe200078e38ff */
[----:B------:R-:W-:Y:S01]  /*13f70*/  FADD R36, R48, R36 ;  /* 0x0000002430247221 */ /* 0x000fe20000000000 */
[-C--:B------:R-:W-:Y:S01]  /*13f80*/  LEA R71, R144, R3.reuse, 0x7 ;  /* 0x0000000390477211 */ /* 0x080fe200078e38ff */
[----:B------:R-:W-:Y:S01]  /*13f90*/  FADD R37, R49, R37 ;  /* 0x0000002531257221 */ /* 0x000fe20000000000 */
[-C--:B------:R-:W-:Y:S01]  /*13fa0*/  LEA R73, R146, R3.reuse, 0x7 ;  /* 0x0000000392497211 */ /* 0x080fe200078e38ff */
[----:B------:R-:W-:Y:S01]  /*13fb0*/  FADD R38, R50, R38 ;  /* 0x0000002632267221 */ /* 0x000fe20000000000 */
[----:B------:R-:W-:Y:S01]  /*13fc0*/  LEA R93, R148, R3, 0x7 ;  /* 0x00000003945d7211 */ /* 0x000fe200078e38ff */
[----:B------:R-:W-:Y:S01]  /*13fd0*/  FADD R39, R51, R39 ;  /* 0x0000002733277221 */ /* 0x000fe20000000000 */
[-C--:B------:R-:W-:Y:S01]  /*13fe0*/  IMAD.WIDE R2, R5, R92.reuse, c[0x0][0x178] ;  /* 0x00005e0005027625 */ /* 0x080fe200078e025c */
[----:B------:R-:W-:Y:S01]  /*13ff0*/  FADD R40, R52, R40 ;  /* 0x0000002834287221 */ /* 0x000fe20000000000 */
[----:B------:R-:W-:Y:S01]  /*14000*/  FADD R41, R53, R41 ;  /* 0x0000002935297221 */ /* 0x000fe20000000000 */
[----:B------:R-:W-:Y:S01]  /*14010*/  FADD R42, R54, R42 ;  /* 0x0000002a362a7221 */ /* 0x000fe20000000000 */
[----:B------:R-:W-:Y:S01]  /*14020*/  FADD R43, R55, R43 ;  /* 0x0000002b372b7221 */ /* 0x000fe20000000000 */
[-C--:B------:R-:W-:Y:S01]  /*14030*/  IMAD.WIDE R4, R65, R92.reuse, c[0x0][0x178] ;  /* 0x00005e0041047625 */ /* 0x080fe200078e025c */
[----:B------:R-:W-:Y:S01]  /*14040*/  FADD R32, R56, R32 ;  /* 0x0000002038207221 */ /* 0x000fe20000000000 */
[----:B------:R-:W-:Y:S01]  /*14050*/  FADD R33, R57, R33 ;  /* 0x0000002139217221 */ /* 0x000fe20000000000 */
[----:B------:R-:W-:Y:S01]  /*14060*/  FADD R34, R58, R34 ;  /* 0x000000223a227221 */ /* 0x000fe20000000000 */
[----:B------:R-:W-:Y:S01]  /*14070*/  FADD R35, R59, R35 ;  /* 0x000000233b237221 */ /* 0x000fe20000000000 */
[----:B-1----:R-:W-:Y:S01]  /*14080*/  FADD R28, R8, R28 ;  /* 0x0000001c081c7221 */ /* 0x002fe20000000000 */
[----:B------:R-:W-:Y:S01]  /*14090*/  FADD R29, R9, R29 ;  /* 0x0000001d091d7221 */ /* 0x000fe20000000000 */
[-C--:B---3--:R-:W-:Y:S01]  /*140a0*/  IMAD.WIDE R6, R67, R92.reuse, c[0x0][0x178] ;  /* 0x00005e0043067625 */ /* 0x088fe200078e025c */
[----:B------:R-:W-:Y:S01]  /*140b0*/  FADD R30, R10, R30 ;  /* 0x0000001e0a1e7221 */ /* 0x000fe20000000000 */
[----:B------:R-:W-:Y:S01]  /*140c0*/  FADD R31, R11, R31 ;  /* 0x0000001f0b1f7221 */ /* 0x000fe20000000000 */
[----:B------:R-:W-:Y:S01]  /*140d0*/  FADD R24, R16, R24 ;  /* 0x0000001810187221 */ /* 0x000fe20000000000 */
[-C--:B------:R-:W-:Y:S01]  /*140e0*/  IMAD.WIDE R8, R69, R92.reuse, c[0x0][0x178] ;  /* 0x00005e0045087625 */ /* 0x080fe200078e025c */
        /* <DEDUP_REMOVED lines=8> */
[----:B------:R1:W-:Y:S01]  /*14170*/  @P5 STG.E.128 [R2.64], R36 ;  /* 0x0000002402005986 */ /* 0x0003e2000c101d0a */
[----:B------:R-:W-:-:S03]  /*14180*/  IMAD.WIDE R16, R73, R92, c[0x0][0x178] ;  /* 0x00005e0049107625 */ /* 0x000fc600078e025c */
[----:B------:R1:W-:Y:S04]  /*14190*/  @P4 STG.E.128 [R4.64], R40 ;  /* 0x0000002804004986 */ /* 0x0003e8000c101d0a */
[----:B------:R1:W-:Y:S04]  /*141a0*/  @P3 STG.E.128 [R6.64], R32 ;  /* 0x0000002006003986 */ /* 0x0003e8000c101d0a */
[----:B------:R1:W-:Y:S04]  /*141b0*/  @P2 STG.E.128 [R8.64], R28 ;  /* 0x0000001c08002986 */ /* 0x0003e8000c101d0a */
[----:B------:R1:W-:Y:S01]  /*141c0*/  @P1 STG.E.128 [R10.64], R24 ;  /* 0x000000180a001986 */ /* 0x0003e2000c101d0a */
[----:B------:R-:W-:-:S03]  /*141d0*/  FADD R12, R60, R12 ;  /* 0x0000000c3c0c7221 */ /* 0x000fc60000000000 */
[----:B------:R1:W-:Y:S01]  /*141e0*/  @P0 STG.E.128 [R16.64], R20 ;  /* 0x0000001410000986 */ /* 0x0003e2000c101d0a */
[----:B------:R-:W-:Y:S01]  /*141f0*/  FADD R13, R61, R13 ;  /* 0x0000000d3d0d7221 */ /* 0x000fe20000000000 */
[----:B------:R-:W-:Y:S01]  /*14200*/  FADD R14, R62, R14 ;  /* 0x0000000e3e0e7221 */ /* 0x000fe20000000000 */
[----:B------:R-:W-:Y:S01]  /*14210*/  FADD R15, R63, R15 ;  /* 0x0000000f3f0f7221 */ /* 0x000fe20000000000 */
[----:B------:R-:W-:Y:S01]  /*14220*/  IMAD.WIDE R92, R93, R92, c[0x0][0x178] ;  /* 0x00005e005d5c7625 */ /* 0x000fe200078e025c */
[----:B------:R-:W-:Y:S06]  /*14230*/  @!P6 EXIT ;  /* 0x000000000000e94d */ /* 0x000fec0003800000 */
[----:B------:R-:W-:Y:S01]  /*14240*/  STG.E.128 [R92.64], R12 ;  /* 0x0000000c5c007986 */ /* 0x000fe2000c101d0a */
[----:B------:R-:W-:Y:S05]  /*14250*/  EXIT ;  /* 0x000000000000794d */ /* 0x000fea0003800000 */
.L_x_2:
[----:B------:R-:W-:-:S00]  /*14260*/  BRA `(.L_x_2) ;  /* 0xfffffff000007947 */ /* 0x000fc0000383ffff */
[----:B------:R-:W-:-:S00]  /*14270*/  NOP ;  /* 0x0000000000007918 */ /* 0x000fc00000000000 */
        /* <DEDUP_REMOVED lines=8> */
.L_x_3:


//--------------------- .nv.shared.triton_mm      --------------------------
	.section	.nv.shared.triton_mm,"aw",@nobits
	.align	16
